	.target	sm_90a

	.elftype	@"ET_EXEC"


//--------------------- .note.nv.tkinfo           --------------------------
	.section	.note.nv.tkinfo,"",@"SHT_NOTE"
	.sectionflags	@"SHF_NOTE_NV_TKINFO"
	.tkinfo
        /*0018*/ 	.word	0x00000002
        /*0030*/ 	.string	""
        /*0030*/ 	.string	"ptxas"
        /*0030*/ 	.string	"Cuda compilation tools, release 13.0, V13.0.88"
        /*0030*/ 	.string	"Build cuda_13.0.r13.0/compiler.36424714_0"
        /*0030*/ 	.string	"-v  -suppress-debug-info  -lineinfo  -arch sm_90a "



//--------------------- .note.nv.cuinfo           --------------------------
	.section	.note.nv.cuinfo,"",@"SHT_NOTE"
	.sectionflags	@"SHF_NOTE_NV_CUINFO"
        /*0018*/ 	.short	0x0002
        /*001a*/ 	.short	0x005a
        /*001c*/ 	.short	0x0082
	.zero		2


//--------------------- .nv.info                  --------------------------
	.section	.nv.info,"",@"SHT_CUDA_INFO"
	.align	4


	//----- nvinfo : EIATTR_REGCOUNT
	.align		4
        /*0000*/ 	.byte	0x04, 0x2f
        /*0002*/ 	.short	(.L_1 - .L_0)
	.align		4
.L_0:
        /*0004*/ 	.word	index@(matmul_kernel)
        /*0008*/ 	.word	0x000000ff


	//----- nvinfo : EIATTR_FRAME_SIZE
	.align		4
.L_1:
        /*000c*/ 	.byte	0x04, 0x11
        /*000e*/ 	.short	(.L_3 - .L_2)
	.align		4
.L_2:
        /*0010*/ 	.word	index@(matmul_kernel)
        /*0014*/ 	.word	0x00000008


	//----- nvinfo : EIATTR_MIN_STACK_SIZE
	.align		4
.L_3:
        /*0018*/ 	.byte	0x04, 0x12
        /*001a*/ 	.short	(.L_5 - .L_4)
	.align		4
.L_4:
        /*001c*/ 	.word	index@(matmul_kernel)
        /*0020*/ 	.word	0x00000008
.L_5:


//--------------------- .nv.compat                --------------------------
	.section	.nv.compat,"",@"SHT_CUDA_COMPAT_INFO"
	.align	4
        /*0000*/ 	.byte	0x02, 0x09, 0x01, 0x00, 0x02, 0x02, 0x04, 0x00, 0x02, 0x05, 0x05, 0x00, 0x03, 0x07, 0x01, 0x01
        /*0010*/ 	.byte	0x02, 0x03, 0x00, 0x00, 0x02, 0x06, 0x01, 0x00, 0x04, 0x0b, 0x08, 0x00, 0x00, 0x00, 0x00, 0x00
        /*0020*/ 	.byte	0x00, 0x00, 0x00, 0x00


//--------------------- .nv.info.matmul_kernel    --------------------------
	.section	.nv.info.matmul_kernel,"",@"SHT_CUDA_INFO"
	.sectionflags	@""
	.align	4


	//----- nvinfo : EIATTR_CUDA_API_VERSION
	.align		4
        /*0000*/ 	.byte	0x04, 0x37
        /*0002*/ 	.short	(.L_7 - .L_6)
.L_6:
        /*0004*/ 	.word	0x00000082


	//----- nvinfo : EIATTR_KPARAM_INFO
	.align		4
.L_7:
        /*0008*/ 	.byte	0x04, 0x17
        /*000a*/ 	.short	(.L_9 - .L_8)
.L_8:
        /*000c*/ 	.word	0x00000000
        /*0010*/ 	.short	0x000d
        /*0012*/ 	.short	0x0048
        /*0014*/ 	.byte	0x00, 0xf4, 0x21, 0x00


	//----- nvinfo : EIATTR_KPARAM_INFO
	.align		4
.L_9:
        /*0018*/ 	.byte	0x04, 0x17
        /*001a*/ 	.short	(.L_11 - .L_10)
.L_10:
        /*001c*/ 	.word	0x00000000
        /*0020*/ 	.short	0x000c
        /*0022*/ 	.short	0x0040
        /*0024*/ 	.byte	0x00, 0xf4, 0x21, 0x00


	//----- nvinfo : EIATTR_KPARAM_INFO
	.align		4
.L_11:
        /*0028*/ 	.byte	0x04, 0x17
        /*002a*/ 	.short	(.L_13 - .L_12)
.L_12:
        /*002c*/ 	.word	0x00000000
        /*0030*/ 	.short	0x000b
        /*0032*/ 	.short	0x0038
        /*0034*/ 	.byte	0x00, 0xf0, 0x11, 0x00


	//----- nvinfo : EIATTR_KPARAM_INFO
	.align		4
.L_13:
        /*0038*/ 	.byte	0x04, 0x17
        /*003a*/ 	.short	(.L_15 - .L_14)
.L_14:
        /*003c*/ 	.word	0x00000000
        /*0040*/ 	.short	0x000a
        /*0042*/ 	.short	0x0034
        /*0044*/ 	.byte	0x00, 0xf0, 0x11, 0x00


	//----- nvinfo : EIATTR_KPARAM_INFO
	.align		4
.L_15:
        /*0048*/ 	.byte	0x04, 0x17
        /*004a*/ 	.short	(.L_17 - .L_16)
.L_16:
        /*004c*/ 	.word	0x00000000
        /*0050*/ 	.short	0x0009
        /*0052*/ 	.short	0x0030
        /*0054*/ 	.byte	0x00, 0xf0, 0x11, 0x00


	//----- nvinfo : EIATTR_KPARAM_INFO
	.align		4
.L_17:
        /*0058*/ 	.byte	0x04, 0x17
        /*005a*/ 	.short	(.L_19 - .L_18)
.L_18:
        /*005c*/ 	.word	0x00000000
        /*0060*/ 	.short	0x0008
        /*0062*/ 	.short	0x002c
        /*0064*/ 	.byte	0x00, 0xf0, 0x11, 0x00


	//----- nvinfo : EIATTR_KPARAM_INFO
	.align		4
.L_19:
        /*0068*/ 	.byte	0x04, 0x17
        /*006a*/ 	.short	(.L_21 - .L_20)
.L_20:
        /*006c*/ 	.word	0x00000000
        /*0070*/ 	.short	0x0007
        /*0072*/ 	.short	0x0028
        /*0074*/ 	.byte	0x00, 0xf0, 0x11, 0x00


	//----- nvinfo : EIATTR_KPARAM_INFO
	.align		4
.L_21:
        /*0078*/ 	.byte	0x04, 0x17
        /*007a*/ 	.short	(.L_23 - .L_22)
.L_22:
        /*007c*/ 	.word	0x00000000
        /*0080*/ 	.short	0x0006
        /*0082*/ 	.short	0x0024
        /*0084*/ 	.byte	0x00, 0xf0, 0x11, 0x00


	//----- nvinfo : EIATTR_KPARAM_INFO
	.align		4
.L_23:
        /*0088*/ 	.byte	0x04, 0x17
        /*008a*/ 	.short	(.L_25 - .L_24)
.L_24:
        /*008c*/ 	.word	0x00000000
        /*0090*/ 	.short	0x0005
        /*0092*/ 	.short	0x0020
        /*0094*/ 	.byte	0x00, 0xf0, 0x11, 0x00


	//----- nvinfo : EIATTR_KPARAM_INFO
	.align		4
.L_25:
        /*0098*/ 	.byte	0x04, 0x17
        /*009a*/ 	.short	(.L_27 - .L_26)
.L_26:
        /*009c*/ 	.word	0x00000000
        /*00a0*/ 	.short	0x0004
        /*00a2*/ 	.short	0x001c
        /*00a4*/ 	.byte	0x00, 0xf0, 0x11, 0x00


	//----- nvinfo : EIATTR_KPARAM_INFO
	.align		4
.L_27:
        /*00a8*/ 	.byte	0x04, 0x17
        /*00aa*/ 	.short	(.L_29 - .L_28)
.L_28:
        /*00ac*/ 	.word	0x00000000
        /*00b0*/ 	.short	0x0003
        /*00b2*/ 	.short	0x0018
        /*00b4*/ 	.byte	0x00, 0xf0, 0x11, 0x00


	//----- nvinfo : EIATTR_KPARAM_INFO
	.align		4
.L_29:
        /*00b8*/ 	.byte	0x04, 0x17
        /*00ba*/ 	.short	(.L_31 - .L_30)
.L_30:
        /*00bc*/ 	.word	0x00000000
        /*00c0*/ 	.short	0x0002
        /*00c2*/ 	.short	0x0010
        /*00c4*/ 	.byte	0x00, 0xf4, 0x21, 0x00


	//----- nvinfo : EIATTR_KPARAM_INFO
	.align		4
.L_31:
        /*00c8*/ 	.byte	0x04, 0x17
        /*00ca*/ 	.short	(.L_33 - .L_32)
.L_32:
        /*00cc*/ 	.word	0x00000000
        /*00d0*/ 	.short	0x0001
        /*00d2*/ 	.short	0x0008
        /*00d4*/ 	.byte	0x00, 0xf4, 0x21, 0x00


	//----- nvinfo : EIATTR_KPARAM_INFO
	.align		4
.L_33:
        /*00d8*/ 	.byte	0x04, 0x17
        /*00da*/ 	.short	(.L_35 - .L_34)
.L_34:
        /*00dc*/ 	.word	0x00000000
        /*00e0*/ 	.short	0x0000
        /*00e2*/ 	.short	0x0000
        /*00e4*/ 	.byte	0x00, 0xf4, 0x21, 0x00


	//----- nvinfo : EIATTR_EXPLICIT_CLUSTER
	.align		4
.L_35:
        /*00e8*/ 	.byte	0x01, 0x3e
	.zero		2


	//----- nvinfo : EIATTR_CTA_PER_CLUSTER
	.align		4
        /*00ec*/ 	.byte	0x04, 0x3d
        /*00ee*/ 	.short	(.L_37 - .L_36)
.L_36:
        /*00f0*/ 	.word	0x00000004
        /*00f4*/ 	.word	0x00000001
        /*00f8*/ 	.word	0x00000001


	//----- nvinfo : EIATTR_SPARSE_MMA_MASK
	.align		4
.L_37:
        /*00fc*/ 	.byte	0x03, 0x50
        /*00fe*/ 	.short	0x0000


	//----- nvinfo : EIATTR_MAXREG_COUNT
	.align		4
        /*0100*/ 	.byte	0x03, 0x1b
        /*0102*/ 	.short	0x00ff


	//----- nvinfo : EIATTR_NUM_BARRIERS
	.align		4
        /*0104*/ 	.byte	0x02, 0x4c
        /*0106*/ 	.byte	0x01
	.zero		1


	//----- nvinfo : EIATTR_ANNOTATIONS
	.align		4
        /*0108*/ 	.byte	0x04, 0x55
        /*010a*/ 	.short	(.L_39 - .L_38)


	//   ....[0]....
.L_38:
        /*010c*/ 	.word	0x00000001
        /*0110*/ 	.byte	0x20, 0x06, 0x00, 0x00, 0x01, 0x00, 0x00, 0x00, 0x40, 0x06, 0x00, 0x00, 0x01, 0x00, 0x00, 0x00
        /*0120*/ 	.byte	0xa0, 0x9e, 0x00, 0x00, 0x01, 0x00, 0x00, 0x00, 0xf0, 0x9e, 0x00, 0x00


	//----- nvinfo : EIATTR_MERCURY_ISA_VERSION
	.align		4
.L_39:
        /*012c*/ 	.byte	0x03, 0x5f
        /*012e*/ 	.short	0x0101


	//----- nvinfo : EIATTR_EXIT_INSTR_OFFSETS
	.align		4
        /*0130*/ 	.byte	0x04, 0x1c
        /*0132*/ 	.short	(.L_41 - .L_40)


	//   ....[0]....
.L_40:
        /*0134*/ 	.word	0x0000ae10


	//   ....[1]....
        /*0138*/ 	.word	0x0000ae40


	//----- nvinfo : EIATTR_REQNTID
	.align		4
.L_41:
        /*013c*/ 	.byte	0x04, 0x10
        /*013e*/ 	.short	(.L_43 - .L_42)
.L_42:
        /*0140*/ 	.word	0x00000080
        /*0144*/ 	.word	0x00000001
        /*0148*/ 	.word	0x00000001


	//----- nvinfo : EIATTR_CBANK_PARAM_SIZE
	.align		4
.L_43:
        /*014c*/ 	.byte	0x03, 0x19
        /*014e*/ 	.short	0x0050


	//----- nvinfo : EIATTR_PARAM_CBANK
	.align		4
        /*0150*/ 	.byte	0x04, 0x0a
        /*0152*/ 	.short	(.L_45 - .L_44)
	.align		4
.L_44:
        /*0154*/ 	.word	index@(.nv.constant0.matmul_kernel)
        /*0158*/ 	.short	0x0210
        /*015a*/ 	.short	0x0050


	//----- nvinfo : EIATTR_SW_WAR
	.align		4
.L_45:
        /*015c*/ 	.byte	0x04, 0x36
        /*015e*/ 	.short	(.L_47 - .L_46)
.L_46:
        /*0160*/ 	.word	0x00000008
.L_47:


//--------------------- .nv.callgraph             --------------------------
	.section	.nv.callgraph,"",@"SHT_CUDA_CALLGRAPH"
	.align	4
	.sectionentsize	8
	.align		4
        /*0000*/ 	.word	0x00000000
	.align		4
        /*0004*/ 	.word	0xffffffff
	.align		4
        /*0008*/ 	.word	0x00000000
	.align		4
        /*000c*/ 	.word	0xfffffffe
	.align		4
        /*0010*/ 	.word	0x00000000
	.align		4
        /*0014*/ 	.word	0xfffffffd
	.align		4
        /*0018*/ 	.word	0x00000000
	.align		4
        /*001c*/ 	.word	0xfffffffc


//--------------------- .text.matmul_kernel       --------------------------
	.section	.text.matmul_kernel,"ax",@progbits
	.align	128
        .global         matmul_kernel
        .type           matmul_kernel,@function
        .size           matmul_kernel,(.L_x_3 - matmul_kernel)
        .other          matmul_kernel,@"STO_CUDA_ENTRY STV_DEFAULT"
matmul_kernel:
.text.matmul_kernel:
[----:B------:R-:W0:Y:S08]  /*0000*/  LDC R1, c[0x0][0x28] ;  /* 0x00000a00ff017b82 */ /* 0x000e300000000800 */
[----:B------:R-:W1:Y:S01]  /*0010*/  LDC.64 R44, c[0x0][0x228] ;  /* 0x00008a00ff2c7b82 */ /* 0x000e620000000a00 */
[----:B------:R-:W2:Y:S01]  /*0020*/  S2R R90, SR_TID.X ;  /* 0x00000000005a7919 */ /* 0x000ea20000002100 */
[----:B0-----:R-:W-:Y:S01]  /*0030*/  VIADD R1, R1, 0xfffffff8 ;  /* 0xfffffff801017836 */ /* 0x001fe20000000000 */
[----:B------:R-:W-:Y:S01]  /*0040*/  UMOV UR8, 0x400 ;  /* 0x0000040000087882 */ /* 0x000fe20000000000 */
[----:B------:R-:W-:Y:S01]  /*0050*/  ULDC.64 UR40, c[0x0][0x208] ;  /* 0x0000820000287ab9 */ /* 0x000fe20000000a00 */
[----:B------:R-:W-:-:S02]  /*0060*/  CS2R R24, SRZ ;  /* 0x0000000000187805 */ /* 0x000fc4000001ff00 */
[----:B------:R-:W-:Y:S02]  /*0070*/  CS2R R26, SRZ ;  /* 0x00000000001a7805 */ /* 0x000fe4000001ff00 */
[----:B------:R-:W-:Y:S01]  /*0080*/  CS2R R32, SRZ ;  /* 0x0000000000207805 */ /* 0x000fe2000001ff00 */
[----:B------:R-:W0:Y:S01]  /*0090*/  S2UR UR4, SR_CTAID.X ;  /* 0x00000000000479c3 */ /* 0x000e220000002500 */
[----:B------:R-:W-:Y:S02]  /*00a0*/  CS2R R34, SRZ ;  /* 0x0000000000227805 */ /* 0x000fe4000001ff00 */
[----:B------:R-:W-:Y:S02]  /*00b0*/  CS2R R40, SRZ ;  /* 0x0000000000287805 */ /* 0x000fe4000001ff00 */
[----:B------:R-:W-:Y:S02]  /*00c0*/  CS2R R42, SRZ ;  /* 0x00000000002a7805 */ /* 0x000fe4000001ff00 */
[----:B------:R-:W-:-:S02]  /*00d0*/  CS2R R48, SRZ ;  /* 0x0000000000307805 */ /* 0x000fc4000001ff00 */
[----:B------:R-:W-:Y:S01]  /*00e0*/  CS2R R50, SRZ ;  /* 0x0000000000327805 */ /* 0x000fe2000001ff00 */
[----:B------:R-:W3:Y:S01]  /*00f0*/  S2UR UR9, SR_CgaCtaId ;  /* 0x00000000000979c3 */ /* 0x000ee20000008800 */
[----:B-1----:R-:W-:-:S07]  /*0100*/  VIADD R0, R45, 0x7f ;  /* 0x0000007f2d007836 */ /* 0x002fce0000000000 */
[----:B------:R-:W1:Y:S01]  /*0110*/  LDC R243, c[0x0][0x230] ;  /* 0x00008c00fff37b82 */ /* 0x000e620000000800 */
[----:B------:R-:W-:Y:S02]  /*0120*/  SHF.R.S32.HI R3, RZ, 0x1f, R0 ;  /* 0x0000001fff037819 */ /* 0x000fe40000011400 */
[----:B0-----:R-:W-:Y:S01]  /*0130*/  I2FP.F32.U32 R5, UR4 ;  /* 0x0000000400057c45 */ /* 0x001fe20008201000 */
[----:B------:R-:W-:Y:S01]  /*0140*/  ULDC UR4, c[0x0][0x150] ;  /* 0x0000540000047ab9 */ /* 0x000fe20000000800 */
[----:B------:R-:W-:-:S03]  /*0150*/  LEA.HI R3, R3, R0, RZ, 0x7 ;  /* 0x0000000003037211 */ /* 0x000fc600078f38ff */
[----:B------:R-:W-:Y:S01]  /*0160*/  FMUL R5, R5, UR4 ;  /* 0x0000000405057c20 */ /* 0x000fe20008400000 */
[----:B------:R-:W-:Y:S01]  /*0170*/  SHF.R.S32.HI R3, RZ, 0x7, R3 ;  /* 0x00000007ff037819 */ /* 0x000fe20000011403 */
[----:B---3--:R-:W-:Y:S02]  /*0180*/  USHF.L.U32 UR4, UR9, 0x5, URZ ;  /* 0x0000000509047899 */ /* 0x008fe4000800063f */
[----:B------:R-:W-:Y:S02]  /*0190*/  ULEA UR8, UR9, UR8, 0x18 ;  /* 0x0000000809087291 */ /* 0x000fe4000f8ec03f */
[----:B------:R-:W-:Y:S01]  /*01a0*/  IMAD.SHL.U32 R4, R3, 0x8, RZ ;  /* 0x0000000803047824 */ /* 0x000fe200078e00ff */
[----:B------:R-:W0:Y:S04]  /*01b0*/  F2I.U32.TRUNC.NTZ R5, R5 ;  /* 0x0000000500057305 */ /* 0x000e28000020f000 */
[----:B------:R-:W-:Y:S01]  /*01c0*/  IABS R7, R4 ;  /* 0x0000000400077213 */ /* 0x000fe20000000000 */
[----:B-1----:R-:W-:-:S03]  /*01d0*/  VIADD R243, R243, 0x7f ;  /* 0x0000007ff3f37836 */ /* 0x002fc60000000000 */
[----:B------:R-:W1:Y:S01]  /*01e0*/  I2F.RP R0, R7 ;  /* 0x0000000700007306 */ /* 0x000e620000209400 */
[----:B0-----:R-:W-:-:S07]  /*01f0*/  IABS R11, R5 ;  /* 0x00000005000b7213 */ /* 0x001fce0000000000 */
[----:B-1----:R-:W0:Y:S02]  /*0200*/  MUFU.RCP R0, R0 ;  /* 0x0000000000007308 */ /* 0x002e240000001000 */
[----:B0-----:R-:W-:Y:S01]  /*0210*/  VIADD R2, R0, 0xffffffe ;  /* 0x0ffffffe00027836 */ /* 0x001fe20000000000 */
[----:B------:R-:W-:-:S05]  /*0220*/  IABS R0, R4 ;  /* 0x0000000400007213 */ /* 0x000fca0000000000 */
[----:B------:R0:W1:Y:S01]  /*0230*/  F2I.FTZ.U32.TRUNC.NTZ R3, R2 ;  /* 0x0000000200037305 */ /* 0x000062000021f000 */
[----:B------:R-:W-:Y:S02]  /*0240*/  IMAD.MOV R0, RZ, RZ, -R0 ;  /* 0x000000ffff007224 */ /* 0x000fe400078e0a00 */
[----:B0-----:R-:W-:Y:S02]  /*0250*/  IMAD.MOV.U32 R2, RZ, RZ, RZ ;  /* 0x000000ffff027224 */ /* 0x001fe400078e00ff */
[----:B-1----:R-:W-:-:S04]  /*0260*/  IMAD.MOV R6, RZ, RZ, -R3 ;  /* 0x000000ffff067224 */ /* 0x002fc800078e0a03 */
[----:B------:R-:W-:-:S04]  /*0270*/  IMAD R9, R6, R7, RZ ;  /* 0x0000000706097224 */ /* 0x000fc800078e02ff */
[----:B------:R-:W-:-:S06]  /*0280*/  IMAD.HI.U32 R2, R3, R9, R2 ;  /* 0x0000000903027227 */ /* 0x000fcc00078e0002 */
[----:B------:R-:W-:-:S04]  /*0290*/  IMAD.HI.U32 R2, R2, R11, RZ ;  /* 0x0000000b02027227 */ /* 0x000fc800078e00ff */
[----:B------:R-:W-:-:S05]  /*02a0*/  IMAD R0, R2, R0, R11 ;  /* 0x0000000002007224 */ /* 0x000fca00078e020b */
[----:B------:R-:W-:-:S13]  /*02b0*/  ISETP.GT.U32.AND P1, PT, R7, R0, PT ;  /* 0x000000000700720c */ /* 0x000fda0003f24070 */
[----:B------:R-:W-:Y:S02]  /*02c0*/  @!P1 IMAD.IADD R0, R0, 0x1, -R7 ;  /* 0x0000000100009824 */ /* 0x000fe400078e0a07 */
[----:B------:R-:W-:Y:S01]  /*02d0*/  @!P1 VIADD R2, R2, 0x1 ;  /* 0x0000000102029836 */ /* 0x000fe20000000000 */
[----:B------:R-:W-:Y:S02]  /*02e0*/  ISETP.NE.AND P1, PT, R4, RZ, PT ;  /* 0x000000ff0400720c */ /* 0x000fe40003f25270 */
[----:B------:R-:W-:Y:S02]  /*02f0*/  ISETP.GE.U32.AND P0, PT, R0, R7, PT ;  /* 0x000000070000720c */ /* 0x000fe40003f06070 */
[----:B------:R-:W-:-:S04]  /*0300*/  LOP3.LUT R0, R5, R4, RZ, 0x3c, !PT ;  /* 0x0000000405007212 */ /* 0x000fc800078e3cff */
[----:B------:R-:W-:Y:S01]  /*0310*/  ISETP.GE.AND P2, PT, R0, RZ, PT ;  /* 0x000000ff0000720c */ /* 0x000fe20003f46270 */
[----:B------:R-:W-:-:S05]  /*0320*/  VIADD R0, R44, 0x7f ;  /* 0x0000007f2c007836 */ /* 0x000fca0000000000 */
[----:B------:R-:W-:Y:S01]  /*0330*/  SHF.R.S32.HI R3, RZ, 0x1f, R0 ;  /* 0x0000001fff037819 */ /* 0x000fe20000011400 */
[----:B------:R-:W-:-:S03]  /*0340*/  @P0 VIADD R2, R2, 0x1 ;  /* 0x0000000102020836 */ /* 0x000fc60000000000 */
[----:B------:R-:W-:-:S03]  /*0350*/  LEA.HI R3, R3, R0, RZ, 0x7 ;  /* 0x0000000003037211 */ /* 0x000fc600078f38ff */
[----:B------:R-:W-:Y:S01]  /*0360*/  @!P2 IMAD.MOV R2, RZ, RZ, -R2 ;  /* 0x000000ffff02a224 */ /* 0x000fe200078e0a02 */
[----:B------:R-:W-:-:S05]  /*0370*/  @!P1 LOP3.LUT R2, RZ, R4, RZ, 0x33, !PT ;  /* 0x00000004ff029212 */ /* 0x000fca00078e33ff */
[----:B------:R-:W-:Y:S02]  /*0380*/  IMAD.SHL.U32 R6, R2, 0x8, RZ ;  /* 0x0000000802067824 */ /* 0x000fe400078e00ff */
[----:B------:R-:W-:-:S03]  /*0390*/  IMAD.MOV R2, RZ, RZ, -R2 ;  /* 0x000000ffff027224 */ /* 0x000fc600078e0a02 */
[----:B------:R-:W-:Y:S01]  /*03a0*/  LEA.HI.SX32 R3, R3, -R6, 0x19 ;  /* 0x8000000603037211 */ /* 0x000fe200078fcaff */
[----:B------:R-:W-:-:S03]  /*03b0*/  IMAD R4, R4, R2, R5 ;  /* 0x0000000204047224 */ /* 0x000fc600078e0205 */
[----:B------:R-:W-:Y:S02]  /*03c0*/  VIMNMX R11, R3, 0x8, PT ;  /* 0x00000008030b7848 */ /* 0x000fe40003fe0100 */
[----:B------:R-:W-:Y:S02]  /*03d0*/  IABS R9, R4 ;  /* 0x0000000400097213 */ /* 0x000fe40000000000 */
[----:B------:R-:W-:-:S04]  /*03e0*/  IABS R7, R11 ;  /* 0x0000000b00077213 */ /* 0x000fc80000000000 */
[----:B------:R-:W0:Y:S08]  /*03f0*/  I2F.RP R0, R7 ;  /* 0x0000000700007306 */ /* 0x000e300000209400 */
[----:B0-----:R-:W0:Y:S02]  /*0400*/  MUFU.RCP R0, R0 ;  /* 0x0000000000007308 */ /* 0x001e240000001000 */
[----:B0-----:R-:W-:-:S06]  /*0410*/  VIADD R3, R0, 0xffffffe ;  /* 0x0ffffffe00037836 */ /* 0x001fcc0000000000 */
[----:B------:R-:W0:Y:S02]  /*0420*/  F2I.FTZ.U32.TRUNC.NTZ R3, R3 ;  /* 0x0000000300037305 */ /* 0x000e24000021f000 */
[----:B0-----:R-:W-:-:S04]  /*0430*/  IMAD.MOV R8, RZ, RZ, -R3 ;  /* 0x000000ffff087224 */ /* 0x001fc800078e0a03 */
[----:B------:R-:W-:Y:S01]  /*0440*/  IMAD.MOV.U32 R2, RZ, RZ, R8 ;  /* 0x000000ffff027224 */ /* 0x000fe200078e0008 */
[----:B------:R-:W-:-:S03]  /*0450*/  IABS R8, R11 ;  /* 0x0000000b00087213 */ /* 0x000fc60000000000 */
[----:B------:R-:W-:Y:S02]  /*0460*/  IMAD R5, R2, R7, RZ ;  /* 0x0000000702057224 */ /* 0x000fe400078e02ff */
[----:B------:R-:W-:Y:S02]  /*0470*/  IMAD.MOV.U32 R2, RZ, RZ, RZ ;  /* 0x000000ffff027224 */ /* 0x000fe400078e00ff */
[----:B------:R-:W-:Y:S02]  /*0480*/  IMAD.MOV R0, RZ, RZ, -R8 ;  /* 0x000000ffff007224 */ /* 0x000fe400078e0a08 */
[----:B------:R-:W-:Y:S01]  /*0490*/  IMAD.HI.U32 R2, R3, R5, R2 ;  /* 0x0000000503027227 */ /* 0x000fe200078e0002 */
[----:B--2---:R-:W-:-:S05]  /*04a0*/  LOP3.LUT R3, R90, 0x3f, RZ, 0xc0, !PT ;  /* 0x0000003f5a037812 */ /* 0x004fca00078ec0ff */
        /* <DEDUP_REMOVED lines=8> */
[----:B------:R-:W-:-:S07]  /*0530*/  ISETP.GE.AND P2, PT, R0, RZ, PT ;  /* 0x000000ff0000720c */ /* 0x000fce0003f46270 */
[----:B------:R-:W-:Y:S01]  /*0540*/  @P0 VIADD R2, R2, 0x1 ;  /* 0x0000000102020836 */ /* 0x000fe20000000000 */
[----:B------:R-:W-:-:S05]  /*0550*/  ISETP.GE.AND P0, PT, R243, 0x80, PT ;  /* 0x00000080f300780c */ /* 0x000fca0003f06270 */
[----:B------:R-:W-:Y:S01]  /*0560*/  @!P2 IMAD.MOV R2, RZ, RZ, -R2 ;  /* 0x000000ffff02a224 */ /* 0x000fe200078e0a02 */
[----:B------:R-:W-:-:S05]  /*0570*/  @!P1 LOP3.LUT R2, RZ, R11, RZ, 0x33, !PT ;  /* 0x0000000bff029212 */ /* 0x000fca00078e33ff */
[----:B------:R-:W-:Y:S02]  /*0580*/  IMAD.MOV R0, RZ, RZ, -R2 ;  /* 0x000000ffff007224 */ /* 0x000fe400078e0a02 */
[----:B------:R-:W-:Y:S02]  /*0590*/  IMAD.SHL.U32 R12, R2, 0x80, RZ ;  /* 0x00000080020c7824 */ /* 0x000fe400078e00ff */
[----:B------:R-:W-:Y:S02]  /*05a0*/  IMAD R0, R11, R0, R4 ;  /* 0x000000000b007224 */ /* 0x000fe400078e0204 */
[----:B------:R-:W-:Y:S01]  /*05b0*/  IMAD.U32 R4, RZ, RZ, UR4 ;  /* 0x00000004ff047e24 */ /* 0x000fe2000f8e00ff */
[----:B------:R-:W-:Y:S01]  /*05c0*/  USHF.L.U32 UR4, UR9, 0x6, URZ ;  /* 0x0000000609047899 */ /* 0x000fe2000800063f */
[----:B------:R-:W-:-:S03]  /*05d0*/  IMAD.IADD R0, R6, 0x1, R0 ;  /* 0x0000000106007824 */ /* 0x000fc600078e0200 */
[----:B------:R-:W-:Y:S01]  /*05e0*/  LOP3.LUT R3, R3, 0x40, R4, 0xf8, !PT ;  /* 0x0000004003037812 */ /* 0x000fe200078ef804 */
[----:B------:R-:W-:-:S04]  /*05f0*/  ULOP3.LUT UR4, UR4, 0x40, URZ, 0xc0, !UPT ;  /* 0x0000004004047892 */ /* 0x000fc8000f8ec03f */
[----:B------:R-:W-:Y:S01]  /*0600*/  IMAD R17, R0, 0x80, R3 ;  /* 0x0000008000117824 */ /* 0x000fe200078e0203 */
[----:B------:R-:W-:-:S04]  /*0610*/  SHF.R.U32.HI R0, RZ, 0x6, R90 ;  /* 0x00000006ff007819 */ /* 0x000fc8000001165a */
[----:B------:R0:W-:Y:S01]  /*0620*/  STL [R1], R17 ;  /* 0x0000001101007387 */ /* 0x0001e20000100800 */
[----:B------:R-:W-:-:S03]  /*0630*/  SGXT.U32 R0, R0, 0x1 ;  /* 0x000000010000781a */ /* 0x000fc60000000000 */
[----:B------:R0:W-:Y:S01]  /*0640*/  STL [R1+0x4], R12 ;  /* 0x0000040c01007387 */ /* 0x0001e20000100800 */
[----:B------:R-:W-:Y:S05]  /*0650*/  @!P0 BRA `(.L_x_0) ;  /* 0x0000009800108947 */ /* 0x000fea0003800000 */
[----:B------:R-:W-:Y:S01]  /*0660*/  IABS R11, R44 ;  /* 0x0000002c000b7213 */ /* 0x000fe20000000000 */
[----:B------:R-:W-:Y:S01]  /*0670*/  ULDC UR5, c[0x0][0x240] ;  /* 0x0000900000057ab9 */ /* 0x000fe20000000800 */
[----:B------:R-:W-:Y:S01]  /*0680*/  IABS R2, R45 ;  /* 0x0000002d00027213 */ /* 0x000fe20000000000 */
[----:B------:R-:W-:Y:S01]  /*0690*/  ULDC.64 UR6, c[0x0][0x210] ;  /* 0x0000840000067ab9 */ /* 0x000fe20000000a00 */
[----:B------:R-:W1:Y:S01]  /*06a0*/  I2F.RP R3, R11 ;  /* 0x0000000b00037306 */ /* 0x000e620000209400 */
[----:B------:R-:W-:Y:S01]  /*06b0*/  USHF.R.U32.HI UR12, URZ, 0x4, UR8 ;  /* 0x000000043f0c7899 */ /* 0x000fe20008011608 */
[C---:B------:R-:W-:Y:S01]  /*06c0*/  LOP3.LUT R139, R0.reuse, 0x62, RZ, 0xfc, !PT ;  /* 0x00000062008b7812 */ /* 0x040fe200078efcff */
[----:B------:R-:W-:Y:S01]  /*06d0*/  ULDC UR13, c[0x0][0x238] ;  /* 0x00008e00000d7ab9 */ /* 0x000fe20000000800 */
[C---:B------:R-:W-:Y:S01]  /*06e0*/  LOP3.LUT R133, R0.reuse, 0x5a, RZ, 0xfc, !PT ;  /* 0x0000005a00857812 */ /* 0x040fe200078efcff */
[----:B------:R-:W-:Y:S01]  /*06f0*/  USGXT.U32 UR12, UR12, 0xe ;  /* 0x0000000e0c0c789a */ /* 0x000fe20008000000 */
[C---:B------:R-:W-:Y:S01]  /*0700*/  LOP3.LUT R135, R0.reuse, 0x5c, RZ, 0xfc, !PT ;  /* 0x0000005c00877812 */ /* 0x040fe200078efcff */
[----:B------:R-:W-:Y:S01]  /*0710*/  ULDC UR10, c[0x0][0x23c] ;  /* 0x00008f00000a7ab9 */ /* 0x000fe20000000800 */
[----:B------:R-:W2:Y:S01]  /*0720*/  I2F.RP R8, R2 ;  /* 0x0000000200087306 */ /* 0x000ea20000209400 */
[C---:B------:R-:W-:Y:S01]  /*0730*/  LOP3.LUT R127, R0.reuse, 0x54, RZ, 0xfc, !PT ;  /* 0x00000054007f7812 */ /* 0x040fe200078efcff */
[----:B------:R-:W-:Y:S01]  /*0740*/  ULDC UR42, c[0x0][0x230] ;  /* 0x00008c00002a7ab9 */ /* 0x000fe20000000800 */
[----:B------:R-:W-:-:S02]  /*0750*/  LOP3.LUT R129, R0, 0x56, RZ, 0xfc, !PT ;  /* 0x0000005600817812 */ /* 0x000fc400078efcff */
[C---:B------:R-:W-:Y:S02]  /*0760*/  LOP3.LUT R123, R0.reuse, 0x4c, RZ, 0xfc, !PT ;  /* 0x0000004c007b7812 */ /* 0x040fe400078efcff */
[----:B------:R-:W-:Y:S01]  /*0770*/  LOP3.LUT R124, R0, 0x50, RZ, 0xfc, !PT ;  /* 0x00000050007c7812 */ /* 0x000fe200078efcff */
[----:B-1----:R-:W1:Y:S01]  /*0780*/  MUFU.RCP R3, R3 ;  /* 0x0000000300037308 */ /* 0x002e620000001000 */
[----:B------:R-:W-:Y:S02]  /*0790*/  LOP3.LUT R140, R90, 0x7f, RZ, 0xc0, !PT ;  /* 0x0000007f5a8c7812 */ /* 0x000fe400078ec0ff */
[C---:B------:R-:W-:Y:S02]  /*07a0*/  LOP3.LUT R121, R0.reuse, 0x48, RZ, 0xfc, !PT ;  /* 0x0000004800797812 */ /* 0x040fe400078efcff */
[C---:B------:R-:W-:Y:S02]  /*07b0*/  LOP3.LUT R122, R0.reuse, 0x4a, RZ, 0xfc, !PT ;  /* 0x0000004a007a7812 */ /* 0x040fe400078efcff */
[C---:B------:R-:W-:Y:S01]  /*07c0*/  LOP3.LUT R118, R0.reuse, 0x42, RZ, 0xfc, !PT ;  /* 0x0000004200767812 */ /* 0x040fe200078efcff */
[----:B--2---:R-:W2:Y:S01]  /*07d0*/  MUFU.RCP R8, R8 ;  /* 0x0000000800087308 */ /* 0x004ea20000001000 */
[----:B------:R-:W-:-:S02]  /*07e0*/  LOP3.LUT R120, R0, 0x46, RZ, 0xfc, !PT ;  /* 0x0000004600787812 */ /* 0x000fc400078efcff */
[C---:B------:R-:W-:Y:S02]  /*07f0*/  LOP3.LUT R137, R0.reuse, 0x60, RZ, 0xfc, !PT ;  /* 0x0000006000897812 */ /* 0x040fe400078efcff */
[C---:B------:R-:W-:Y:S02]  /*0800*/  LOP3.LUT R115, R0.reuse, 0x3a, RZ, 0xfc, !PT ;  /* 0x0000003a00737812 */ /* 0x040fe400078efcff */
[----:B------:R-:W-:Y:S01]  /*0810*/  LOP3.LUT R117, R0, 0x40, RZ, 0xfc, !PT ;  /* 0x0000004000757812 */ /* 0x000fe200078efcff */
[----:B-1----:R-:W-:Y:S01]  /*0820*/  VIADD R4, R3, 0xffffffe ;  /* 0x0ffffffe03047836 */ /* 0x002fe20000000000 */
[----:B------:R-:W-:Y:S01]  /*0830*/  LOP3.LUT R3, R12, UR4, RZ, 0xfc, !PT ;  /* 0x000000040c037c12 */ /* 0x000fe2000f8efcff */
[----:B------:R-:W-:Y:S01]  /*0840*/  ULDC UR4, c[0x0][0x234] ;  /* 0x00008d0000047ab9 */ /* 0x000fe20000000800 */
[----:B------:R-:W-:Y:S01]  /*0850*/  LOP3.LUT R131, R0, 0x58, RZ, 0xfc, !PT ;  /* 0x0000005800837812 */ /* 0x000fe200078efcff */
[----:B------:R1:W3:Y:S01]  /*0860*/  F2I.FTZ.U32.TRUNC.NTZ R5, R4 ;  /* 0x0000000400057305 */ /* 0x0002e2000021f000 */
[----:B------:R-:W-:-:S02]  /*0870*/  LOP3.LUT R14, R3, 0x3f, RZ, 0xfc, !PT ;  /* 0x0000003f030e7812 */ /* 0x000fc400078efcff */
[C---:B------:R-:W-:Y:S01]  /*0880*/  LOP3.LUT R15, R3.reuse, 0x3e, RZ, 0xfc, !PT ;  /* 0x0000003e030f7812 */ /* 0x040fe200078efcff */
[----:B--2---:R-:W-:Y:S01]  /*0890*/  VIADD R6, R8, 0xffffffe ;  /* 0x0ffffffe08067836 */ /* 0x004fe20000000000 */
[----:B------:R-:W-:Y:S02]  /*08a0*/  IABS R8, R17 ;  /* 0x0000001100087213 */ /* 0x000fe40000000000 */
[C---:B------:R-:W-:Y:S01]  /*08b0*/  LOP3.LUT R16, R3.reuse, 0x3d, RZ, 0xfc, !PT ;  /* 0x0000003d03107812 */ /* 0x040fe200078efcff */
[----:B------:R2:W4:Y:S01]  /*08c0*/  F2I.FTZ.U32.TRUNC.NTZ R7, R6 ;  /* 0x0000000600077305 */ /* 0x000522000021f000 */
[----:B-1----:R-:W-:Y:S01]  /*08d0*/  IMAD.MOV.U32 R4, RZ, RZ, RZ ;  /* 0x000000ffff047224 */ /* 0x002fe200078e00ff */
[----:B------:R-:W-:Y:S02]  /*08e0*/  ISETP.GE.AND P4, PT, R14, RZ, PT ;  /* 0x000000ff0e00720c */ /* 0x000fe40003f86270 */
[----:B0-----:R-:W-:Y:S02]  /*08f0*/  IABS R12, R16 ;  /* 0x00000010000c7213 */ /* 0x001fe40000000000 */
[C---:B------:R-:W-:Y:S01]  /*0900*/  LOP3.LUT R18, R3.reuse, 0x3a, RZ, 0xfc, !PT ;  /* 0x0000003a03127812 */ /* 0x040fe200078efcff */
[----:B---3--:R-:W-:Y:S01]  /*0910*/  IMAD.MOV R10, RZ, RZ, -R5 ;  /* 0x000000ffff0a7224 */ /* 0x008fe200078e0a05 */
[C---:B------:R-:W-:Y:S01]  /*0920*/  LOP3.LUT R21, R3.reuse, 0x37, RZ, 0xfc, !PT ;  /* 0x0000003703157812 */ /* 0x040fe200078efcff */
[----:B--2---:R-:W-:Y:S01]  /*0930*/  IMAD.MOV.U32 R6, RZ, RZ, RZ ;  /* 0x000000ffff067224 */ /* 0x004fe200078e00ff */
[----:B------:R-:W-:Y:S01]  /*0940*/  LOP3.LUT R19, R3, 0x39, RZ, 0xfc, !PT ;  /* 0x0000003903137812 */ /* 0x000fe200078efcff */
[----:B------:R-:W-:Y:S01]  /*0950*/  IMAD R9, R10, R11, RZ ;  /* 0x0000000b0a097224 */ /* 0x000fe200078e02ff */
[----:B------:R-:W-:-:S02]  /*0960*/  IABS R10, R15 ;  /* 0x0000000f000a7213 */ /* 0x000fc40000000000 */
[----:B------:R-:W-:Y:S01]  /*0970*/  LOP3.LUT R20, R3, 0x38, RZ, 0xfc, !PT ;  /* 0x0000003803147812 */ /* 0x000fe200078efcff */
[----:B------:R-:W-:Y:S01]  /*0980*/  IMAD.HI.U32 R5, R5, R9, R4 ;  /* 0x0000000905057227 */ /* 0x000fe200078e0004 */
[C---:B------:R-:W-:Y:S02]  /*0990*/  LOP3.LUT R22, R3.reuse, 0x36, RZ, 0xfc, !PT ;  /* 0x0000003603167812 */ /* 0x040fe400078efcff */
[C---:B------:R-:W-:Y:S01]  /*09a0*/  LOP3.LUT R23, R3.reuse, 0x33, RZ, 0xfc, !PT ;  /* 0x0000003303177812 */ /* 0x040fe200078efcff */
[----:B----4-:R-:W-:Y:S01]  /*09b0*/  IMAD.MOV R9, RZ, RZ, -R7 ;  /* 0x000000ffff097224 */ /* 0x010fe200078e0a07 */
[----:B------:R-:W-:Y:S01]  /*09c0*/  LOP3.LUT R25, R3, 0x31, RZ, 0xfc, !PT ;  /* 0x0000003103197812 */ /* 0x000fe200078efcff */
[----:B------:R-:W-:Y:S01]  /*09d0*/  IMAD.HI.U32 R5, R5, R8, RZ ;  /* 0x0000000805057227 */ /* 0x000fe200078e00ff */
[C---:B------:R-:W-:Y:S02]  /*09e0*/  LOP3.LUT R24, R3.reuse, 0x32, RZ, 0xfc, !PT ;  /* 0x0000003203187812 */ /* 0x040fe400078efcff */
[C---:B------:R-:W-:Y:S01]  /*09f0*/  LOP3.LUT R30, R3.reuse, 0x2d, RZ, 0xfc, !PT ;  /* 0x0000002d031e7812 */ /* 0x040fe200078efcff */
[----:B------:R-:W-:Y:S01]  /*0a00*/  IMAD.MOV R5, RZ, RZ, -R5 ;  /* 0x000000ffff057224 */ /* 0x000fe200078e0a05 */
[----:B------:R-:W-:Y:S01]  /*0a10*/  LOP3.LUT R28, R3, 0x2f, RZ, 0xfc, !PT ;  /* 0x0000002f031c7812 */ /* 0x000fe200078efcff */
[----:B------:R-:W-:Y:S01]  /*0a20*/  IMAD R9, R9, R2, RZ ;  /* 0x0000000209097224 */ /* 0x000fe200078e02ff */
[----:B------:R-:W-:Y:S01]  /*0a30*/  IABS R27, R30 ;  /* 0x0000001e001b7213 */ /* 0x000fe20000000000 */
[----:B------:R-:W-:Y:S01]  /*0a40*/  IMAD R4, R11, R5, R8 ;  /* 0x000000050b047224 */ /* 0x000fe200078e0208 */
[----:B------:R-:W-:Y:S01]  /*0a50*/  IABS R8, R14 ;  /* 0x0000000e00087213 */ /* 0x000fe20000000000 */
[----:B------:R-:W-:Y:S01]  /*0a60*/  IMAD.HI.U32 R5, R7, R9, R6 ;  /* 0x0000000907057227 */ /* 0x000fe200078e0006 */
[----:B------:R-:W-:-:S02]  /*0a70*/  LOP3.LUT R14, R3, 0x3b, RZ, 0xfc, !PT ;  /* 0x0000003b030e7812 */ /* 0x000fc400078efcff */
[----:B------:R-:W-:Y:S02]  /*0a80*/  ISETP.GT.U32.AND P0, PT, R11, R4, PT ;  /* 0x000000040b00720c */ /* 0x000fe40003f04070 */
[----:B------:R-:W-:Y:S01]  /*0a90*/  LOP3.LUT R29, R3, 0x2e, RZ, 0xfc, !PT ;  /* 0x0000002e031d7812 */ /* 0x000fe200078efcff */
[----:B------:R-:W-:Y:S01]  /*0aa0*/  IMAD.HI.U32 R6, R5, R8, RZ ;  /* 0x0000000805067227 */ /* 0x000fe200078e00ff */
[C---:B------:R-:W-:Y:S02]  /*0ab0*/  LOP3.LUT R31, R3.reuse, 0x2c, RZ, 0xfc, !PT ;  /* 0x0000002c031f7812 */ /* 0x040fe400078efcff */
[----:B------:R-:W-:Y:S01]  /*0ac0*/  IABS R26, R29 ;  /* 0x0000001d001a7213 */ /* 0x000fe20000000000 */
[----:B------:R-:W-:Y:S01]  /*0ad0*/  IMAD.MOV R9, RZ, RZ, -R6 ;  /* 0x000000ffff097224 */ /* 0x000fe200078e0a06 */
[----:B------:R-:W-:Y:S01]  /*0ae0*/  LOP3.LUT R32, R3, 0x2b, RZ, 0xfc, !PT ;  /* 0x0000002b03207812 */ /* 0x000fe200078efcff */
[----:B------:R-:W-:Y:S01]  /*0af0*/  IMAD.HI.U32 R7, R5, R10, RZ ;  /* 0x0000000a05077227 */ /* 0x000fe200078e00ff */
[----:B------:R-:W-:-:S02]  /*0b00*/  LOP3.LUT R33, R3, 0x2a, RZ, 0xfc, !PT ;  /* 0x0000002a03217812 */ /* 0x000fc400078efcff */
[C---:B------:R-:W-:Y:S01]  /*0b10*/  LOP3.LUT R34, R3.reuse, 0x29, RZ, 0xfc, !PT ;  /* 0x0000002903227812 */ /* 0x040fe200078efcff */
[----:B------:R-:W-:Y:S01]  /*0b20*/  IMAD R6, R2, R9, R8 ;  /* 0x0000000902067224 */ /* 0x000fe200078e0208 */
[----:B------:R-:W-:Y:S01]  /*0b30*/  LOP3.LUT R35, R3, 0x25, RZ, 0xfc, !PT ;  /* 0x0000002503237812 */ /* 0x000fe200078efcff */
[----:B------:R-:W-:Y:S01]  /*0b40*/  @!P0 IMAD.IADD R4, R4, 0x1, -R11 ;  /* 0x0000000104048824 */ /* 0x000fe200078e0a0b */
[----:B------:R-:W-:Y:S01]  /*0b50*/  ISETP.GE.AND P0, PT, R17, RZ, PT ;  /* 0x000000ff1100720c */ /* 0x000fe20003f06270 */
[----:B------:R-:W-:Y:S01]  /*0b60*/  IMAD.MOV R13, RZ, RZ, -R7 ;  /* 0x000000ffff0d7224 */ /* 0x000fe200078e0a07 */
[C---:B------:R-:W-:Y:S01]  /*0b70*/  ISETP.GT.U32.AND P2, PT, R2.reuse, R6, PT ;  /* 0x000000060200720c */ /* 0x040fe20003f44070 */
[----:B------:R-:W-:Y:S01]  /*0b80*/  IMAD.HI.U32 R7, R5, R12, RZ ;  /* 0x0000000c05077227 */ /* 0x000fe200078e00ff */
[----:B------:R-:W-:Y:S02]  /*0b90*/  ISETP.GT.U32.AND P1, PT, R11, R4, PT ;  /* 0x000000040b00720c */ /* 0x000fe40003f24070 */
[----:B------:R-:W-:Y:S01]  /*0ba0*/  IABS R17, R21 ;  /* 0x0000001500117213 */ /* 0x000fe20000000000 */
[----:B------:R-:W-:Y:S01]  /*0bb0*/  IMAD R9, R2, R13, R10 ;  /* 0x0000000d02097224 */ /* 0x000fe200078e020a */
[C---:B------:R-:W-:Y:S01]  /*0bc0*/  LOP3.LUT R13, R3.reuse, 0x3c, RZ, 0xfc, !PT ;  /* 0x0000003c030d7812 */ /* 0x040fe200078efcff */
[----:B------:R-:W-:Y:S01]  /*0bd0*/  IMAD.MOV R7, RZ, RZ, -R7 ;  /* 0x000000ffff077224 */ /* 0x000fe200078e0a07 */
[----:B------:R-:W-:-:S02]  /*0be0*/  LOP3.LUT R38, R3, 0x24, RZ, 0xfc, !PT ;  /* 0x0000002403267812 */ /* 0x000fc400078efcff */
[----:B------:R-:W-:Y:S01]  /*0bf0*/  IABS R10, R13 ;  /* 0x0000000d000a7213 */ /* 0x000fe20000000000 */
[----:B------:R-:W-:Y:S01]  /*0c00*/  IMAD R7, R2, R7, R12 ;  /* 0x0000000702077224 */ /* 0x000fe200078e020c */
[----:B------:R-:W-:Y:S01]  /*0c10*/  IABS R12, R14 ;  /* 0x0000000e000c7213 */ /* 0x000fe20000000000 */
[----:B------:R-:W-:Y:S01]  /*0c20*/  @!P2 IMAD.IADD R6, R6, 0x1, -R2 ;  /* 0x000000010606a824 */ /* 0x000fe200078e0a02 */
[----:B------:R-:W-:Y:S01]  /*0c30*/  ISETP.NE.AND P2, PT, R44, RZ, PT ;  /* 0x000000ff2c00720c */ /* 0x000fe20003f45270 */
[----:B------:R-:W-:Y:S01]  /*0c40*/  IMAD.HI.U32 R8, R5, R10, RZ ;  /* 0x0000000a05087227 */ /* 0x000fe200078e00ff */
[C---:B------:R-:W-:Y:S02]  /*0c50*/  ISETP.GT.U32.AND P3, PT, R2.reuse, R9, PT ;  /* 0x000000090200720c */ /* 0x040fe40003f64070 */
[----:B------:R-:W-:Y:S01]  /*0c60*/  ISETP.GT.U32.AND P6, PT, R2, R6, PT ;  /* 0x000000060200720c */ /* 0x000fe20003fc4070 */
[----:B------:R-:W-:Y:S01]  /*0c70*/  @!P1 IMAD.IADD R4, R4, 0x1, -R11 ;  /* 0x0000000104049824 */ /* 0x000fe200078e0a0b */
[C---:B------:R-:W-:Y:S01]  /*0c80*/  ISETP.GT.U32.AND P1, PT, R2.reuse, R7, PT ;  /* 0x000000070200720c */ /* 0x040fe20003f24070 */
[----:B------:R-:W-:Y:S01]  /*0c90*/  IMAD.MOV R11, RZ, RZ, -R8 ;  /* 0x000000ffff0b7224 */ /* 0x000fe200078e0a08 */
[----:B------:R-:W-:Y:S01]  /*0ca0*/  IABS R36, R38 ;  /* 0x0000002600247213 */ /* 0x000fe20000000000 */
[----:B------:R-:W-:Y:S01]  /*0cb0*/  @!P0 IMAD.MOV R4, RZ, RZ, -R4 ;  /* 0x000000ffff048224 */ /* 0x000fe200078e0a04 */
[----:B------:R-:W-:Y:S01]  /*0cc0*/  ISETP.GE.AND P0, PT, R15, RZ, PT ;  /* 0x000000ff0f00720c */ /* 0x000fe20003f06270 */
[----:B------:R-:W-:Y:S01]  /*0cd0*/  IMAD R8, R2, R11, R10 ;  /* 0x0000000b02087224 */ /* 0x000fe200078e020a */
[----:B------:R-:W-:Y:S01]  /*0ce0*/  IABS R15, R19 ;  /* 0x00000013000f7213 */ /* 0x000fe20000000000 */
[----:B------:R-:W-:Y:S01]  /*0cf0*/  IMAD.HI.U32 R10, R5, R12, RZ ;  /* 0x0000000c050a7227 */ /* 0x000fe200078e00ff */
[----:B------:R-:W-:-:S02]  /*0d00*/  @!P2 LOP3.LUT R4, RZ, R44, RZ, 0x33, !PT ;  /* 0x0000002cff04a212 */ /* 0x000fc400078e33ff */
[----:B------:R-:W-:Y:S01]  /*0d10*/  ISETP.GE.AND P2, PT, R13, RZ, PT ;  /* 0x000000ff0d00720c */ /* 0x000fe20003f46270 */
[--C-:B------:R-:W-:Y:S01]  /*0d20*/  @!P6 IMAD.IADD R6, R6, 0x1, -R2.reuse ;  /* 0x000000010606e824 */ /* 0x100fe200078e0a02 */
[C---:B------:R-:W-:Y:S01]  /*0d30*/  ISETP.GT.U32.AND P6, PT, R2.reuse, R8, PT ;  /* 0x000000080200720c */ /* 0x040fe20003fc4070 */
[----:B------:R-:W-:Y:S01]  /*0d40*/  @!P1 IMAD.IADD R7, R7, 0x1, -R2 ;  /* 0x0000000107079824 */ /* 0x000fe200078e0a02 */
[----:B------:R-:W-:Y:S01]  /*0d50*/  IABS R13, R18 ;  /* 0x00000012000d7213 */ /* 0x000fe20000000000 */
[----:B------:R-:W-:Y:S01]  /*0d60*/  IMAD.MOV R11, RZ, RZ, -R10 ;  /* 0x000000ffff0b7224 */ /* 0x000fe200078e0a0a */
[----:B------:R-:W-:Y:S01]  /*0d70*/  LOP3.LUT R39, R3, 0x23, RZ, 0xfc, !PT ;  /* 0x0000002303277812 */ /* 0x000fe200078efcff */
[----:B------:R-:W-:Y:S01]  /*0d80*/  @!P3 IMAD.IADD R9, R9, 0x1, -R2 ;  /* 0x000000010909b824 */ /* 0x000fe200078e0a02 */
[C---:B------:R-:W-:Y:S01]  /*0d90*/  ISETP.GT.U32.AND P1, PT, R2.reuse, R7, PT ;  /* 0x000000070200720c */ /* 0x040fe20003f24070 */
[----:B------:R-:W-:Y:S01]  /*0da0*/  IMAD R10, R2, R11, R12 ;  /* 0x0000000b020a7224 */ /* 0x000fe200078e020c */
[----:B------:R-:W-:Y:S01]  /*0db0*/  ISETP.GE.AND P3, PT, R16, RZ, PT ;  /* 0x000000ff1000720c */ /* 0x000fe20003f66270 */
[----:B------:R-:W-:Y:S01]  /*0dc0*/  IMAD.MOV.U32 R12, RZ, RZ, R13 ;  /* 0x000000ffff0c7224 */ /* 0x000fe200078e000d */
[----:B------:R-:W-:Y:S01]  /*0dd0*/  ISETP.GT.U32.AND P5, PT, R2, R9, PT ;  /* 0x000000090200720c */ /* 0x000fe20003fa4070 */
[----:B------:R-:W-:Y:S01]  /*0de0*/  @!P4 IMAD.MOV R6, RZ, RZ, -R6 ;  /* 0x000000ffff06c224 */ /* 0x000fe200078e0a06 */
[----:B------:R-:W-:Y:S01]  /*0df0*/  IABS R16, R20 ;  /* 0x0000001400107213 */ /* 0x000fe20000000000 */
[----:B------:R-:W-:Y:S01]  /*0e00*/  @!P6 IMAD.IADD R8, R8, 0x1, -R2 ;  /* 0x000000010808e824 */ /* 0x000fe200078e0a02 */
[----:B------:R-:W-:Y:S01]  /*0e10*/  IABS R37, R39 ;  /* 0x0000002700257213 */ /* 0x000fe20000000000 */
[----:B------:R-:W-:Y:S01]  /*0e20*/  IMAD.HI.U32 R11, R5, R12, RZ ;  /* 0x0000000c050b7227 */ /* 0x000fe200078e00ff */
[----:B------:R-:W-:-:S02]  /*0e30*/  LOP3.LUT R42, R3, 0x20, RZ, 0xfc, !PT ;  /* 0x00000020032a7812 */ /* 0x000fc400078efcff */
[C---:B------:R-:W-:Y:S01]  /*0e40*/  ISETP.GT.U32.AND P6, PT, R2.reuse, R8, PT ;  /* 0x000000080200720c */ /* 0x040fe20003fc4070 */
[----:B------:R-:W-:Y:S01]  /*0e50*/  IMAD.MOV R11, RZ, RZ, -R11 ;  /* 0x000000ffff0b7224 */ /* 0x000fe200078e0a0b */
[----:B------:R-:W-:Y:S01]  /*0e60*/  IABS R40, R42 ;  /* 0x0000002a00287213 */ /* 0x000fe20000000000 */
[----:B------:R-:W-:Y:S01]  /*0e70*/  @!P1 IMAD.IADD R7, R7, 0x1, -R2 ;  /* 0x0000000107079824 */ /* 0x000fe200078e0a02 */
[C---:B------:R-:W-:Y:S01]  /*0e80*/  ISETP.GT.U32.AND P1, PT, R2.reuse, R10, PT ;  /* 0x0000000a0200720c */ /* 0x040fe20003f24070 */
[----:B------:R-:W-:Y:S01]  /*0e90*/  IMAD R11, R2, R11, R12 ;  /* 0x0000000b020b7224 */ /* 0x000fe200078e020c */
[----:B------:R-:W-:Y:S01]  /*0ea0*/  LOP3.LUT R43, R3, 0x1f, RZ, 0xfc, !PT ;  /* 0x0000001f032b7812 */ /* 0x000fe200078efcff */
[----:B------:R-:W-:Y:S01]  /*0eb0*/  @!P5 IMAD.IADD R9, R9, 0x1, -R2 ;  /* 0x000000010909d824 */ /* 0x000fe200078e0a02 */
[----:B------:R-:W-:Y:S01]  /*0ec0*/  ISETP.GE.AND P5, PT, R14, RZ, PT ;  /* 0x000000ff0e00720c */ /* 0x000fe20003fa6270 */
[----:B------:R-:W-:Y:S01]  /*0ed0*/  IMAD.HI.U32 R14, R5, R17, RZ ;  /* 0x00000011050e7227 */ /* 0x000fe200078e00ff */
[----:B------:R-:W-:-:S02]  /*0ee0*/  IABS R41, R43 ;  /* 0x0000002b00297213 */ /* 0x000fc40000000000 */
[----:B------:R-:W-:Y:S01]  /*0ef0*/  LOP3.LUT R48, R3, 0x1d, RZ, 0xfc, !PT ;  /* 0x0000001d03307812 */ /* 0x000fe200078efcff */
[----:B------:R-:W-:Y:S01]  /*0f00*/  @!P6 IMAD.IADD R8, R8, 0x1, -R2 ;  /* 0x000000010808e824 */ /* 0x000fe200078e0a02 */
[----:B------:R-:W-:Y:S01]  /*0f10*/  ISETP.GT.U32.AND P6, PT, R2, R11, PT ;  /* 0x0000000b0200720c */ /* 0x000fe20003fc4070 */
[----:B------:R-:W-:Y:S01]  /*0f20*/  IMAD.MOV R14, RZ, RZ, -R14 ;  /* 0x000000ffff0e7224 */ /* 0x000fe200078e0a0e */
[----:B------:R-:W-:Y:S01]  /*0f30*/  IABS R44, R48 ;  /* 0x00000030002c7213 */ /* 0x000fe20000000000 */
[----:B------:R-:W-:Y:S01]  /*0f40*/  @!P1 IMAD.IADD R10, R10, 0x1, -R2 ;  /* 0x000000010a0a9824 */ /* 0x000fe200078e0a02 */
[----:B------:R-:W-:Y:S01]  /*0f50*/  ISETP.GE.AND P1, PT, R18, RZ, PT ;  /* 0x000000ff1200720c */ /* 0x000fe20003f26270 */
[----:B------:R-:W-:Y:S01]  /*0f60*/  IMAD.HI.U32 R12, R5, R15, RZ ;  /* 0x0000000f050c7227 */ /* 0x000fe200078e00ff */
[C---:B------:R-:W-:Y:S02]  /*0f70*/  LOP3.LUT R50, R3.reuse, 0x1c, RZ, 0xfc, !PT ;  /* 0x0000001c03327812 */ /* 0x040fe400078efcff */
[----:B------:R-:W-:Y:S01]  /*0f80*/  LOP3.LUT R52, R3, 0x1b, RZ, 0xfc, !PT ;  /* 0x0000001b03347812 */ /* 0x000fe200078efcff */
[C---:B------:R-:W-:Y:S01]  /*0f90*/  IMAD R14, R2.reuse, R14, R17 ;  /* 0x0000000e020e7224 */ /* 0x040fe200078e0211 */
[----:B------:R-:W-:Y:S01]  /*0fa0*/  IABS R46, R50 ;  /* 0x00000032002e7213 */ /* 0x000fe20000000000 */
[----:B------:R-:W-:Y:S01]  /*0fb0*/  IMAD.MOV R12, RZ, RZ, -R12 ;  /* 0x000000ffff0c7224 */ /* 0x000fe200078e0a0c */
[----:B------:R-:W-:Y:S01]  /*0fc0*/  IABS R47, R52 ;  /* 0x00000034002f7213 */ /* 0x000fe20000000000 */
[----:B------:R-:W-:Y:S01]  /*0fd0*/  @!P6 IMAD.IADD R11, R11, 0x1, -R2 ;  /* 0x000000010b0be824 */ /* 0x000fe200078e0a02 */
[----:B------:R-:W-:Y:S01]  /*0fe0*/  ISETP.GT.U32.AND P6, PT, R2, R10, PT ;  /* 0x0000000a0200720c */ /* 0x000fe20003fc4070 */
[----:B------:R-:W-:Y:S01]  /*0ff0*/  IMAD.HI.U32 R13, R5, R16, RZ ;  /* 0x00000010050d7227 */ /* 0x000fe200078e00ff */
[----:B------:R-:W-:-:S02]  /*1000*/  LOP3.LUT R54, R3, 0x18, RZ, 0xfc, !PT ;  /* 0x0000001803367812 */ /* 0x000fc400078efcff */
[----:B------:R-:W-:Y:S01]  /*1010*/  LOP3.LUT R56, R3, 0x17, RZ, 0xfc, !PT ;  /* 0x0000001703387812 */ /* 0x000fe200078efcff */
[C---:B------:R-:W-:Y:S01]  /*1020*/  IMAD R12, R2.reuse, R12, R15 ;  /* 0x0000000c020c7224 */ /* 0x040fe200078e020f */
[----:B------:R-:W-:Y:S01]  /*1030*/  IABS R15, R22 ;  /* 0x00000016000f7213 */ /* 0x000fe20000000000 */
[----:B------:R-:W-:Y:S01]  /*1040*/  IMAD.MOV R13, RZ, RZ, -R13 ;  /* 0x000000ffff0d7224 */ /* 0x000fe200078e0a0d */
[----:B------:R-:W-:Y:S01]  /*1050*/  IABS R51, R54 ;  /* 0x0000003600337213 */ /* 0x000fe20000000000 */
[----:B------:R-:W-:Y:S01]  /*1060*/  @!P0 IMAD.MOV R9, RZ, RZ, -R9 ;  /* 0x000000ffff098224 */ /* 0x000fe200078e0a09 */
[C---:B------:R-:W-:Y:S01]  /*1070*/  ISETP.GT.U32.AND P0, PT, R2.reuse, R11, PT ;  /* 0x0000000b0200720c */ /* 0x040fe20003f04070 */
[C---:B------:R-:W-:Y:S01]  /*1080*/  IMAD R13, R2.reuse, R13, R16 ;  /* 0x0000000d020d7224 */ /* 0x040fe200078e0210 */
[----:B------:R-:W-:Y:S01]  /*1090*/  ISETP.GT.U32.AND P4, PT, R2, R12, PT ;  /* 0x0000000c0200720c */ /* 0x000fe20003f84070 */
[----:B------:R-:W-:Y:S01]  /*10a0*/  @!P6 IMAD.IADD R10, R10, 0x1, -R2 ;  /* 0x000000010a0ae824 */ /* 0x000fe200078e0a02 */
[----:B------:R-:W-:Y:S01]  /*10b0*/  ISETP.GT.U32.AND P6, PT, R2, R14, PT ;  /* 0x0000000e0200720c */ /* 0x000fe20003fc4070 */
[----:B------:R-:W-:Y:S01]  /*10c0*/  IMAD.MOV.U32 R16, RZ, RZ, R15 ;  /* 0x000000ffff107224 */ /* 0x000fe200078e000f */
[----:B------:R-:W-:Y:S01]  /*10d0*/  IABS R53, R56 ;  /* 0x0000003800357213 */ /* 0x000fe20000000000 */
[----:B------:R-:W-:Y:S01]  /*10e0*/  @!P2 IMAD.MOV R8, RZ, RZ, -R8 ;  /* 0x000000ffff08a224 */ /* 0x000fe200078e0a08 */
[----:B------:R-:W-:Y:S01]  /*10f0*/  ISETP.GE.AND P2, PT, R19, RZ, PT ;  /* 0x000000ff1300720c */ /* 0x000fe20003f46270 */
[----:B------:R-:W-:Y:S01]  /*1100*/  IMAD.HI.U32 R15, R5, R16, RZ ;  /* 0x00000010050f7227 */ /* 0x000fe200078e00ff */
[----:B------:R-:W-:-:S02]  /*1110*/  LOP3.LUT R19, R3, 0x35, RZ, 0xfc, !PT ;  /* 0x0000003503137812 */ /* 0x000fc400078efcff */
[C---:B------:R-:W-:Y:S01]  /*1120*/  LOP3.LUT R60, R3.reuse, 0xa, RZ, 0xfc, !PT ;  /* 0x0000000a033c7812 */ /* 0x040fe200078efcff */
[----:B------:R-:W-:Y:S01]  /*1130*/  @!P3 IMAD.MOV R7, RZ, RZ, -R7 ;  /* 0x000000ffff07b224 */ /* 0x000fe200078e0a07 */
[----:B------:R-:W-:Y:S01]  /*1140*/  ISETP.GT.U32.AND P3, PT, R2, R13, PT ;  /* 0x0000000d0200720c */ /* 0x000fe20003f64070 */
[----:B------:R-:W-:Y:S01]  /*1150*/  IMAD.MOV R15, RZ, RZ, -R15 ;  /* 0x000000ffff0f7224 */ /* 0x000fe200078e0a0f */
[----:B------:R-:W-:Y:S01]  /*1160*/  IABS R17, R19 ;  /* 0x0000001300117213 */ /* 0x000fe20000000000 */
[----:B------:R-:W-:Y:S01]  /*1170*/  @!P6 IMAD.IADD R14, R14, 0x1, -R2 ;  /* 0x000000010e0ee824 */ /* 0x000fe200078e0a02 */
[----:B------:R-:W-:Y:S01]  /*1180*/  IABS R79, R60 ;  /* 0x0000003c004f7213 */ /* 0x000fe20000000000 */
[C---:B------:R-:W-:Y:S01]  /*1190*/  IMAD R15, R2.reuse, R15, R16 ;  /* 0x0000000f020f7224 */ /* 0x040fe200078e0210 */
[----:B------:R-:W-:Y:S01]  /*11a0*/  LOP3.LUT R58, R3, 0xb, RZ, 0xfc, !PT ;  /* 0x0000000b033a7812 */ /* 0x000fe200078efcff */
[----:B------:R-:W-:Y:S01]  /*11b0*/  IMAD.HI.U32 R16, R5, R17, RZ ;  /* 0x0000001105107227 */ /* 0x000fe200078e00ff */
[----:B------:R-:W-:-:S02]  /*11c0*/  ISETP.GT.U32.AND P6, PT, R2, R14, PT ;  /* 0x0000000e0200720c */ /* 0x000fc40003fc4070 */
[----:B------:R-:W-:Y:S01]  /*11d0*/  IABS R77, R58 ;  /* 0x0000003a004d7213 */ /* 0x000fe20000000000 */
[--C-:B------:R-:W-:Y:S01]  /*11e0*/  @!P0 IMAD.IADD R11, R11, 0x1, -R2.reuse ;  /* 0x000000010b0b8824 */ /* 0x100fe200078e0a02 */
[----:B------:R-:W-:Y:S01]  /*11f0*/  ISETP.GE.AND P0, PT, R20, RZ, PT ;  /* 0x000000ff1400720c */ /* 0x000fe20003f06270 */
[----:B------:R-:W-:Y:S01]  /*1200*/  @!P4 IMAD.IADD R12, R12, 0x1, -R2 ;  /* 0x000000010c0cc824 */ /* 0x000fe200078e0a02 */
[----:B------:R-:W-:Y:S01]  /*1210*/  LOP3.LUT R20, R3, 0x34, RZ, 0xfc, !PT ;  /* 0x0000003403147812 */ /* 0x000fe200078efcff */
[----:B------:R-:W-:Y:S01]  /*1220*/  IMAD.MOV R16, RZ, RZ, -R16 ;  /* 0x000000ffff107224 */ /* 0x000fe200078e0a10 */
[----:B------:R-:W-:Y:S01]  /*1230*/  ISETP.GE.AND P4, PT, R21, RZ, PT ;  /* 0x000000ff1500720c */ /* 0x000fe20003f86270 */
[--C-:B------:R-:W-:Y:S01]  /*1240*/  @!P3 IMAD.IADD R13, R13, 0x1, -R2.reuse ;  /* 0x000000010d0db824 */ /* 0x100fe200078e0a02 */
[C---:B------:R-:W-:Y:S01]  /*1250*/  ISETP.GT.U32.AND P3, PT, R2.reuse, R12, PT ;  /* 0x0000000c0200720c */ /* 0x040fe20003f64070 */
[----:B------:R-:W-:Y:S01]  /*1260*/  @!P1 IMAD.MOV R11, RZ, RZ, -R11 ;  /* 0x000000ffff0b9224 */ /* 0x000fe200078e0a0b */
[----:B------:R-:W-:Y:S01]  /*1270*/  IABS R18, R20 ;  /* 0x0000001400127213 */ /* 0x000fe20000000000 */
[C---:B------:R-:W-:Y:S01]  /*1280*/  IMAD R16, R2.reuse, R16, R17 ;  /* 0x0000001002107224 */ /* 0x040fe200078e0211 */
[----:B------:R-:W-:Y:S01]  /*1290*/  ISETP.GT.U32.AND P1, PT, R2, R15, PT ;  /* 0x0000000f0200720c */ /* 0x000fe20003f24070 */
[----:B------:R-:W-:Y:S01]  /*12a0*/  @!P6 IMAD.IADD R14, R14, 0x1, -R2 ;  /* 0x000000010e0ee824 */ /* 0x000fe200078e0a02 */
[----:B------:R-:W-:Y:S01]  /*12b0*/  IABS R21, R24 ;  /* 0x0000001800157213 */ /* 0x000fe20000000000 */
[----:B------:R-:W-:Y:S01]  /*12c0*/  IMAD.HI.U32 R17, R5, R18, RZ ;  /* 0x0000001205117227 */ /* 0x000fe200078e00ff */
[----:B------:R-:W-:-:S02]  /*12d0*/  ISETP.GT.U32.AND P6, PT, R2, R16, PT ;  /* 0x000000100200720c */ /* 0x000fc40003fc4070 */
[----:B------:R-:W-:Y:S01]  /*12e0*/  LOP3.LUT R64, R3, 0x8, RZ, 0xfc, !PT ;  /* 0x0000000803407812 */ /* 0x000fe200078efcff */
[----:B------:R-:W-:Y:S01]  /*12f0*/  @!P5 IMAD.MOV R10, RZ, RZ, -R10 ;  /* 0x000000ffff0ad224 */ /* 0x000fe200078e0a0a */
[----:B------:R-:W-:Y:S01]  /*1300*/  ISETP.GT.U32.AND P5, PT, R2, R13, PT ;  /* 0x0000000d0200720c */ /* 0x000fe20003fa4070 */
[----:B------:R-:W-:Y:S01]  /*1310*/  IMAD.MOV R17, RZ, RZ, -R17 ;  /* 0x000000ffff117224 */ /* 0x000fe200078e0a11 */
[----:B------:R-:W-:Y:S01]  /*1320*/  IABS R83, R64 ;  /* 0x0000004000537213 */ /* 0x000fe20000000000 */
[--C-:B------:R-:W-:Y:S01]  /*1330*/  @!P3 IMAD.IADD R12, R12, 0x1, -R2.reuse ;  /* 0x000000010c0cb824 */ /* 0x100fe200078e0a02 */
[----:B------:R-:W-:Y:S01]  /*1340*/  ISETP.GE.AND P3, PT, R22, RZ, PT ;  /* 0x000000ff1600720c */ /* 0x000fe20003f66270 */
[----:B------:R-:W-:Y:S01]  /*1350*/  @!P1 IMAD.IADD R15, R15, 0x1, -R2 ;  /* 0x000000010f0f9824 */ /* 0x000fe200078e0a02 */
[----:B------:R-:W-:Y:S01]  /*1360*/  IABS R22, R25 ;  /* 0x0000001900167213 */ /* 0x000fe20000000000 */
[----:B------:R-:W-:Y:S01]  /*1370*/  IMAD R17, R2, R17, R18 ;  /* 0x0000001102117224 */ /* 0x000fe200078e0212 */
[----:B------:R-:W-:Y:S01]  /*1380*/  ISETP.GE.AND P1, PT, R20, RZ, PT ;  /* 0x000000ff1400720c */ /* 0x000fe20003f26270 */
[----:B------:R-:W-:Y:S01]  /*1390*/  @!P6 IMAD.IADD R16, R16, 0x1, -R2 ;  /* 0x000000011010e824 */ /* 0x000fe200078e0a02 */
[C---:B------:R-:W-:Y:S01]  /*13a0*/  ISETP.GT.U32.AND P6, PT, R2.reuse, R15, PT ;  /* 0x0000000f0200720c */ /* 0x040fe20003fc4070 */
[----:B------:R-:W-:Y:S01]  /*13b0*/  @!P2 IMAD.MOV R12, RZ, RZ, -R12 ;  /* 0x000000ffff0ca224 */ /* 0x000fe200078e0a0c */
[----:B------:R-:W-:Y:S01]  /*13c0*/  ISETP.GT.U32.AND P2, PT, R2, R17, PT ;  /* 0x000000110200720c */ /* 0x000fe20003f44070 */
[----:B------:R-:W-:Y:S01]  /*13d0*/  @!P5 IMAD.IADD R13, R13, 0x1, -R2 ;  /* 0x000000010d0dd824 */ /* 0x000fe200078e0a02 */
[----:B------:R-:W-:Y:S01]  /*13e0*/  ISETP.GE.AND P5, PT, R19, RZ, PT ;  /* 0x000000ff1300720c */ /* 0x000fe20003fa6270 */
[----:B------:R-:W-:Y:S01]  /*13f0*/  IMAD.HI.U32 R20, R5, R22, RZ ;  /* 0x0000001605147227 */ /* 0x000fe200078e00ff */
[----:B------:R-:W-:-:S02]  /*1400*/  IABS R19, R23 ;  /* 0x0000001700137213 */ /* 0x000fc40000000000 */
[----:B------:R-:W-:Y:S01]  /*1410*/  LOP3.LUT R66, R3, 0x7, RZ, 0xfc, !PT ;  /* 0x0000000703427812 */ /* 0x000fe200078efcff */
[----:B------:R-:W-:Y:S01]  /*1420*/  @!P0 IMAD.MOV R13, RZ, RZ, -R13 ;  /* 0x000000ffff0d8224 */ /* 0x000fe200078e0a0d */
[C---:B------:R-:W-:Y:S01]  /*1430*/  ISETP.GT.U32.AND P0, PT, R2.reuse, R16, PT ;  /* 0x000000100200720c */ /* 0x040fe20003f04070 */
[----:B------:R-:W-:Y:S01]  /*1440*/  IMAD.HI.U32 R18, R5, R19, RZ ;  /* 0x0000001305127227 */ /* 0x000fe200078e00ff */
[----:B------:R-:W-:Y:S02]  /*1450*/  LOP3.LUT R62, R3, 0x9, RZ, 0xfc, !PT ;  /* 0x00000009033e7812 */ /* 0x000fe400078efcff */
[----:B------:R-:W-:Y:S01]  /*1460*/  IABS R85, R66 ;  /* 0x0000004200557213 */ /* 0x000fe20000000000 */
[----:B------:R-:W-:Y:S01]  /*1470*/  IMAD.MOV R18, RZ, RZ, -R18 ;  /* 0x000000ffff127224 */ /* 0x000fe200078e0a12 */
[----:B------:R-:W-:Y:S01]  /*1480*/  IABS R81, R62 ;  /* 0x0000003e00517213 */ /* 0x000fe20000000000 */
[--C-:B------:R-:W-:Y:S01]  /*1490*/  @!P6 IMAD.IADD R15, R15, 0x1, -R2.reuse ;  /* 0x000000010f0fe824 */ /* 0x100fe200078e0a02 */
[----:B------:R-:W-:Y:S01]  /*14a0*/  LOP3.LUT R68, R3, 0x6, RZ, 0xfc, !PT ;  /* 0x0000000603447812 */ /* 0x000fe200078efcff */
[----:B------:R-:W-:Y:S01]  /*14b0*/  @!P2 IMAD.IADD R17, R17, 0x1, -R2 ;  /* 0x000000011111a824 */ /* 0x000fe200078e0a02 */
[----:B------:R-:W-:Y:S01]  /*14c0*/  ISETP.GE.AND P2, PT, R25, RZ, PT ;  /* 0x000000ff1900720c */ /* 0x000fe20003f46270 */
[C---:B------:R-:W-:Y:S01]  /*14d0*/  IMAD R18, R2.reuse, R18, R19 ;  /* 0x0000001202127224 */ /* 0x040fe200078e0213 */
[----:B------:R-:W-:Y:S01]  /*14e0*/  IABS R25, R28 ;  /* 0x0000001c00197213 */ /* 0x000fe20000000000 */
[----:B------:R-:W-:Y:S01]  /*14f0*/  @!P3 IMAD.MOV R15, RZ, RZ, -R15 ;  /* 0x000000ffff0fb224 */ /* 0x000fe200078e0a0f */
[C---:B------:R-:W-:Y:S01]  /*1500*/  ISETP.GT.U32.AND P3, PT, R2.reuse, R17, PT ;  /* 0x000000110200720c */ /* 0x040fe20003f64070 */
[----:B------:R-:W-:Y:S01]  /*1510*/  @!P4 IMAD.MOV R14, RZ, RZ, -R14 ;  /* 0x000000ffff0ec224 */ /* 0x000fe200078e0a0e */
[----:B------:R-:W-:Y:S01]  /*1520*/  ISETP.GE.AND P4, PT, R23, RZ, PT ;  /* 0x000000ff1700720c */ /* 0x000fe20003f86270 */
[----:B------:R-:W-:Y:S01]  /*1530*/  IMAD.MOV R23, RZ, RZ, -R20 ;  /* 0x000000ffff177224 */ /* 0x000fe200078e0a14 */
[----:B------:R-:W-:Y:S01]  /*1540*/  ISETP.GT.U32.AND P6, PT, R2, R18, PT ;  /* 0x000000120200720c */ /* 0x000fe20003fc4070 */
[----:B------:R-:W-:Y:S01]  /*1550*/  IMAD.HI.U32 R19, R5, R21, RZ ;  /* 0x0000001505137227 */ /* 0x000fe200078e00ff */
[----:B------:R-:W-:-:S02]  /*1560*/  IABS R87, R68 ;  /* 0x0000004400577213 */ /* 0x000fc40000000000 */
[C---:B------:R-:W-:Y:S01]  /*1570*/  LOP3.LUT R70, R3.reuse, 0x5, RZ, 0xfc, !PT ;  /* 0x0000000503467812 */ /* 0x040fe200078efcff */
[----:B------:R-:W-:Y:S01]  /*1580*/  IMAD R20, R2, R23, R22 ;  /* 0x0000001702147224 */ /* 0x000fe200078e0216 */
[----:B------:R-:W-:Y:S01]  /*1590*/  LOP3.LUT R72, R3, 0x4, RZ, 0xfc, !PT ;  /* 0x0000000403487812 */ /* 0x000fe200078efcff */
[--C-:B------:R-:W-:Y:S01]  /*15a0*/  @!P0 IMAD.IADD R16, R16, 0x1, -R2.reuse ;  /* 0x0000000110108824 */ /* 0x100fe200078e0a02 */
[----:B------:R-:W-:Y:S01]  /*15b0*/  ISETP.GE.AND P0, PT, R24, RZ, PT ;  /* 0x000000ff1800720c */ /* 0x000fe20003f06270 */
[--C-:B------:R-:W-:Y:S01]  /*15c0*/  @!P3 IMAD.IADD R17, R17, 0x1, -R2.reuse ;  /* 0x000000011111b824 */ /* 0x100fe200078e0a02 */
[----:B------:R-:W-:Y:S01]  /*15d0*/  ISETP.GT.U32.AND P3, PT, R2, R20, PT ;  /* 0x000000140200720c */ /* 0x000fe20003f64070 */
[----:B------:R-:W-:Y:S01]  /*15e0*/  IMAD.MOV R19, RZ, RZ, -R19 ;  /* 0x000000ffff137224 */ /* 0x000fe200078e0a13 */
[----:B------:R-:W-:Y:S01]  /*15f0*/  LOP3.LUT R24, R3, 0x30, RZ, 0xfc, !PT ;  /* 0x0000003003187812 */ /* 0x000fe200078efcff */
[----:B------:R-:W-:Y:S01]  /*1600*/  @!P6 IMAD.IADD R18, R18, 0x1, -R2 ;  /* 0x000000011212e824 */ /* 0x000fe200078e0a02 */
[----:B------:R-:W-:Y:S01]  /*1610*/  IABS R89, R70 ;  /* 0x0000004600597213 */ /* 0x000fe20000000000 */
[C---:B------:R-:W-:Y:S01]  /*1620*/  IMAD R19, R2.reuse, R19, R21 ;  /* 0x0000001302137224 */ /* 0x040fe200078e0215 */
[----:B------:R-:W-:Y:S01]  /*1630*/  IABS R22, R24 ;  /* 0x0000001800167213 */ /* 0x000fe20000000000 */
[----:B------:R-:W-:Y:S01]  /*1640*/  @!P5 IMAD.MOV R16, RZ, RZ, -R16 ;  /* 0x000000ffff10d224 */ /* 0x000fe200078e0a10 */
[C---:B------:R-:W-:Y:S01]  /*1650*/  ISETP.GT.U32.AND P6, PT, R2.reuse, R18, PT ;  /* 0x000000120200720c */ /* 0x040fe20003fc4070 */
[----:B------:R-:W-:Y:S01]  /*1660*/  @!P1 IMAD.MOV R17, RZ, RZ, -R17 ;  /* 0x000000ffff119224 */ /* 0x000fe200078e0a11 */
[----:B------:R-:W-:Y:S01]  /*1670*/  ISETP.GT.U32.AND P5, PT, R2, R19, PT ;  /* 0x000000130200720c */ /* 0x000fe20003fa4070 */
[----:B------:R-:W-:Y:S01]  /*1680*/  IMAD.HI.U32 R21, R5, R22, RZ ;  /* 0x0000001605157227 */ /* 0x000fe200078e00ff */
[----:B------:R-:W-:-:S02]  /*1690*/  LOP3.LUT R74, R3, 0x3, RZ, 0xfc, !PT ;  /* 0x00000003034a7812 */ /* 0x000fc400078efcff */
[----:B------:R-:W-:Y:S01]  /*16a0*/  IABS R91, R72 ;  /* 0x00000048005b7213 */ /* 0x000fe20000000000 */
[----:B------:R-:W-:Y:S01]  /*16b0*/  @!P3 IMAD.IADD R20, R20, 0x1, -R2 ;  /* 0x000000011414b824 */ /* 0x000fe200078e0a02 */
[C---:B------:R-:W-:Y:S01]  /*16c0*/  LOP3.LUT R76, R3.reuse, 0x2, RZ, 0xfc, !PT ;  /* 0x00000002034c7812 */ /* 0x040fe200078efcff */
[----:B------:R-:W-:Y:S01]  /*16d0*/  IMAD.MOV R21, RZ, RZ, -R21 ;  /* 0x000000ffff157224 */ /* 0x000fe200078e0a15 */
[----:B------:R-:W-:Y:S01]  /*16e0*/  LOP3.LUT R78, R3, 0x1, RZ, 0xfc, !PT ;  /* 0x00000001034e7812 */ /* 0x000fe200078efcff */
[----:B------:R-:W-:Y:S01]  /*16f0*/  IMAD.HI.U32 R23, R5, R26, RZ ;  /* 0x0000001a05177227 */ /* 0x000fe200078e00ff */
[----:B------:R-:W-:Y:S02]  /*1700*/  ISETP.GT.U32.AND P3, PT, R2, R20, PT ;  /* 0x000000140200720c */ /* 0x000fe40003f64070 */
[----:B------:R-:W-:Y:S01]  /*1710*/  LOP3.LUT R113, R0, 0x36, RZ, 0xfc, !PT ;  /* 0x0000003600717812 */ /* 0x000fe200078efcff */
[----:B------:R-:W-:Y:S01]  /*1720*/  IMAD R21, R2, R21, R22 ;  /* 0x0000001502157224 */ /* 0x000fe200078e0216 */
[----:B------:R-:W-:Y:S01]  /*1730*/  LOP3.LUT R116, R0, 0x3c, RZ, 0xfc, !PT ;  /* 0x0000003c00747812 */ /* 0x000fe200078efcff */
[--C-:B------:R-:W-:Y:S01]  /*1740*/  @!P6 IMAD.IADD R18, R18, 0x1, -R2.reuse ;  /* 0x000000011212e824 */ /* 0x100fe200078e0a02 */
[----:B------:R-:W-:Y:S01]  /*1750*/  ISETP.GE.AND P6, PT, R24, RZ, PT ;  /* 0x000000ff1800720c */ /* 0x000fe20003fc6270 */
[----:B------:R-:W-:Y:S01]  /*1760*/  @!P5 IMAD.IADD R19, R19, 0x1, -R2 ;  /* 0x000000011313d824 */ /* 0x000fe200078e0a02 */
[----:B------:R-:W-:Y:S01]  /*1770*/  ISETP.GT.U32.AND P5, PT, R2, R21, PT ;  /* 0x000000150200720c */ /* 0x000fe20003fa4070 */
[----:B------:R-:W-:Y:S01]  /*1780*/  IMAD.HI.U32 R24, R5, R27, RZ ;  /* 0x0000001b05187227 */ /* 0x000fe200078e00ff */
[----:B------:R-:W-:-:S02]  /*1790*/  LOP3.LUT R125, R0, 0x52, RZ, 0xfc, !PT ;  /* 0x00000052007d7812 */ /* 0x000fc400078efcff */
[----:B------:R-:W-:Y:S01]  /*17a0*/  ISETP.GT.U32.AND P1, PT, R2, R19, PT ;  /* 0x000000130200720c */ /* 0x000fe20003f24070 */
[----:B------:R-:W-:Y:S01]  /*17b0*/  IMAD.MOV R24, RZ, RZ, -R24 ;  /* 0x000000ffff187224 */ /* 0x000fe200078e0a18 */
[C---:B------:R-:W-:Y:S01]  /*17c0*/  LOP3.LUT R111, R0.reuse, 0x32, RZ, 0xfc, !PT ;  /* 0x00000032006f7812 */ /* 0x040fe200078efcff */
[----:B------:R-:W-:Y:S01]  /*17d0*/  IMAD.HI.U32 R22, R5, R25, RZ ;  /* 0x0000001905167227 */ /* 0x000fe200078e00ff */
[C---:B------:R-:W-:Y:S02]  /*17e0*/  LOP3.LUT R114, R0.reuse, 0x38, RZ, 0xfc, !PT ;  /* 0x0000003800727812 */ /* 0x040fe400078efcff */
[----:B------:R-:W-:Y:S01]  /*17f0*/  LOP3.LUT R119, R0, 0x44, RZ, 0xfc, !PT ;  /* 0x0000004400777812 */ /* 0x000fe200078efcff */
[----:B------:R-:W-:Y:S01]  /*1800*/  IMAD R24, R2, R24, R27 ;  /* 0x0000001802187224 */ /* 0x000fe200078e021b */
[----:B------:R-:W-:Y:S01]  /*1810*/  LOP3.LUT R108, R0, 0x2a, RZ, 0xfc, !PT ;  /* 0x0000002a006c7812 */ /* 0x000fe200078efcff */
[----:B------:R-:W-:Y:S01]  /*1820*/  @!P3 IMAD.IADD R20, R20, 0x1, -R2 ;  /* 0x000000011414b824 */ /* 0x000fe200078e0a02 */
[C---:B------:R-:W-:Y:S01]  /*1830*/  LOP3.LUT R109, R0.reuse, 0x2c, RZ, 0xfc, !PT ;  /* 0x0000002c006d7812 */ /* 0x040fe200078efcff */
[----:B------:R-:W-:Y:S01]  /*1840*/  IMAD.MOV R22, RZ, RZ, -R22 ;  /* 0x000000ffff167224 */ /* 0x000fe200078e0a16 */
[----:B------:R-:W-:Y:S01]  /*1850*/  LOP3.LUT R110, R0, 0x30, RZ, 0xfc, !PT ;  /* 0x00000030006e7812 */ /* 0x000fe200078efcff */
[----:B------:R-:W-:Y:S01]  /*1860*/  @!P2 IMAD.MOV R20, RZ, RZ, -R20 ;  /* 0x000000ffff14a224 */ /* 0x000fe200078e0a14 */
[----:B------:R-:W-:Y:S01]  /*1870*/  ISETP.GT.U32.AND P2, PT, R2, R24, PT ;  /* 0x000000180200720c */ /* 0x000fe20003f44070 */
[----:B------:R-:W-:Y:S01]  /*1880*/  IMAD.MOV R23, RZ, RZ, -R23 ;  /* 0x000000ffff177224 */ /* 0x000fe200078e0a17 */
[----:B------:R-:W-:Y:S01]  /*1890*/  LOP3.LUT R112, R0, 0x34, RZ, 0xfc, !PT ;  /* 0x0000003400707812 */ /* 0x000fe200078efcff */
[----:B------:R-:W-:Y:S01]  /*18a0*/  IMAD R22, R2, R22, R25 ;  /* 0x0000001602167224 */ /* 0x000fe200078e0219 */
[C---:B------:R-:W-:Y:S01]  /*18b0*/  LOP3.LUT R105, R0.reuse, 0x24, RZ, 0xfc, !PT ;  /* 0x0000002400697812 */ /* 0x040fe200078efcff */
[----:B------:R-:W-:Y:S01]  /*18c0*/  @!P5 IMAD.IADD R21, R21, 0x1, -R2 ;  /* 0x000000011515d824 */ /* 0x000fe200078e0a02 */
[----:B------:R-:W-:Y:S01]  /*18d0*/  LOP3.LUT R106, R0, 0x26, RZ, 0xfc, !PT ;  /* 0x00000026006a7812 */ /* 0x000fe200078efcff */
[C---:B------:R-:W-:Y:S01]  /*18e0*/  IMAD R23, R2.reuse, R23, R26 ;  /* 0x0000001702177224 */ /* 0x040fe200078e021a */
[----:B------:R-:W-:Y:S01]  /*18f0*/  IABS R26, R31 ;  /* 0x0000001f001a7213 */ /* 0x000fe20000000000 */
[----:B------:R-:W-:Y:S01]  /*1900*/  @!P1 IMAD.IADD R19, R19, 0x1, -R2 ;  /* 0x0000000113139824 */ /* 0x000fe200078e0a02 */
[C---:B------:R-:W-:Y:S01]  /*1910*/  ISETP.GT.U32.AND P5, PT, R2.reuse, R21, PT ;  /* 0x000000150200720c */ /* 0x040fe20003fa4070 */
[----:B------:R-:W-:Y:S01]  /*1920*/  @!P4 IMAD.MOV R18, RZ, RZ, -R18 ;  /* 0x000000ffff12c224 */ /* 0x000fe200078e0a12 */
[----:B------:R-:W-:Y:S01]  /*1930*/  ISETP.GT.U32.AND P1, PT, R2, R22, PT ;  /* 0x000000160200720c */ /* 0x000fe20003f24070 */
[----:B------:R-:W-:Y:S01]  /*1940*/  IMAD.HI.U32 R25, R5, R26, RZ ;  /* 0x0000001a05197227 */ /* 0x000fe200078e00ff */
[----:B------:R-:W-:-:S02]  /*1950*/  ISETP.GE.AND P4, PT, R28, RZ, PT ;  /* 0x000000ff1c00720c */ /* 0x000fc40003f86270 */
[----:B------:R-:W-:Y:S01]  /*1960*/  IABS R28, R32 ;  /* 0x00000020001c7213 */ /* 0x000fe20000000000 */
[----:B------:R-:W-:Y:S01]  /*1970*/  @!P2 IMAD.IADD R24, R24, 0x1, -R2 ;  /* 0x000000011818a824 */ /* 0x000fe200078e0a02 */
[----:B------:R-:W-:Y:S01]  /*1980*/  ISETP.GT.U32.AND P3, PT, R2, R23, PT ;  /* 0x000000170200720c */ /* 0x000fe20003f64070 */
[----:B------:R-:W-:Y:S01]  /*1990*/  IMAD.MOV R25, RZ, RZ, -R25 ;  /* 0x000000ffff197224 */ /* 0x000fe200078e0a19 */
[----:B------:R-:W-:Y:S01]  /*19a0*/  LOP3.LUT R107, R0, 0x28, RZ, 0xfc, !PT ;  /* 0x00000028006b7812 */ /* 0x000fe200078efcff */
[----:B------:R-:W-:Y:S01]  /*19b0*/  @!P0 IMAD.MOV R19, RZ, RZ, -R19 ;  /* 0x000000ffff138224 */ /* 0x000fe200078e0a13 */
[C---:B------:R-:W-:Y:S01]  /*19c0*/  ISETP.GT.U32.AND P2, PT, R2.reuse, R24, PT ;  /* 0x000000180200720c */ /* 0x040fe20003f44070 */
[----:B------:R-:W-:Y:S01]  /*19d0*/  IMAD R25, R2, R25, R26 ;  /* 0x0000001902197224 */ /* 0x000fe200078e021a */
[----:B------:R-:W-:Y:S01]  /*19e0*/  ISETP.GE.AND P0, PT, R29, RZ, PT ;  /* 0x000000ff1d00720c */ /* 0x000fe20003f06270 */
[--C-:B------:R-:W-:Y:S01]  /*19f0*/  @!P5 IMAD.IADD R21, R21, 0x1, -R2.reuse ;  /* 0x000000011515d824 */ /* 0x100fe200078e0a02 */
[----:B------:R-:W-:Y:S01]  /*1a00*/  ISETP.GE.AND P5, PT, R30, RZ, PT ;  /* 0x000000ff1e00720c */ /* 0x000fe20003fa6270 */
[----:B------:R-:W-:Y:S01]  /*1a10*/  @!P1 IMAD.IADD R22, R22, 0x1, -R2 ;  /* 0x0000000116169824 */ /* 0x000fe200078e0a02 */
[----:B------:R-:W-:Y:S01]  /*1a20*/  IABS R30, R33 ;  /* 0x00000021001e7213 */ /* 0x000fe20000000000 */
[----:B------:R-:W-:Y:S01]  /*1a30*/  IMAD.HI.U32 R26, R5, R28, RZ ;  /* 0x0000001c051a7227 */ /* 0x000fe200078e00ff */
[----:B------:R-:W-:-:S02]  /*1a40*/  LOP3.LUT R102, R0, 0x1c, RZ, 0xfc, !PT ;  /* 0x0000001c00667812 */ /* 0x000fc400078efcff */
[C---:B------:R-:W-:Y:S01]  /*1a50*/  ISETP.GT.U32.AND P1, PT, R2.reuse, R22, PT ;  /* 0x000000160200720c */ /* 0x040fe20003f24070 */
[----:B------:R-:W-:Y:S01]  /*1a60*/  @!P6 IMAD.MOV R21, RZ, RZ, -R21 ;  /* 0x000000ffff15e224 */ /* 0x000fe200078e0a15 */
        /* <DEDUP_REMOVED lines=8> */
[--C-:B------:R-:W-:Y:S01]  /*1af0*/  @!P2 IMAD.IADD R24, R24, 0x1, -R2.reuse ;  /* 0x000000011818a824 */ /* 0x100fe200078e0a02 */
[----:B------:R-:W-:Y:S01]  /*1b00*/  LOP3.LUT R100, R0, 0x18, RZ, 0xfc, !PT ;  /* 0x0000001800647812 */ /* 0x000fe200078efcff */
[----:B------:R-:W-:Y:S01]  /*1b10*/  IMAD.MOV R27, RZ, RZ, -R27 ;  /* 0x000000ffff1b7224 */ /* 0x000fe200078e0a1b */
[----:B------:R-:W-:Y:S01]  /*1b20*/  ISETP.GT.U32.AND P2, PT, R2, R26, PT ;  /* 0x0000001a0200720c */ /* 0x000fe20003f44070 */
[--C-:B------:R-:W-:Y:S01]  /*1b30*/  @!P3 IMAD.IADD R23, R23, 0x1, -R2.reuse ;  /* 0x000000011717b824 */ /* 0x100fe200078e0a02 */
[----:B------:R-:W-:Y:S01]  /*1b40*/  LOP3.LUT R101, R0, 0x1a, RZ, 0xfc, !PT ;  /* 0x0000001a00657812 */ /* 0x000fe200078efcff */
[--C-:B------:R-:W-:Y:S01]  /*1b50*/  @!P1 IMAD.IADD R22, R22, 0x1, -R2.reuse ;  /* 0x0000000116169824 */ /* 0x100fe200078e0a02 */
[----:B------:R-:W-:Y:S01]  /*1b60*/  ISETP.GE.AND P1, PT, R31, RZ, PT ;  /* 0x000000ff1f00720c */ /* 0x000fe20003f26270 */
[----:B------:R-:W-:Y:S01]  /*1b70*/  @!P6 IMAD.IADD R25, R25, 0x1, -R2 ;  /* 0x000000011919e824 */ /* 0x000fe200078e0a02 */
[C---:B------:R-:W-:Y:S01]  /*1b80*/  ISETP.GT.U32.AND P3, PT, R2.reuse, R23, PT ;  /* 0x000000170200720c */ /* 0x040fe20003f64070 */
[C---:B------:R-:W-:Y:S01]  /*1b90*/  IMAD R27, R2.reuse, R27, R30 ;  /* 0x0000001b021b7224 */ /* 0x040fe200078e021e */
[----:B------:R-:W-:Y:S01]  /*1ba0*/  IABS R31, R34 ;  /* 0x00000022001f7213 */ /* 0x000fe20000000000 */
[----:B------:R-:W-:Y:S01]  /*1bb0*/  @!P4 IMAD.MOV R22, RZ, RZ, -R22 ;  /* 0x000000ffff16c224 */ /* 0x000fe200078e0a16 */
[C---:B------:R-:W-:Y:S01]  /*1bc0*/  ISETP.GT.U32.AND P4, PT, R2.reuse, R25, PT ;  /* 0x000000190200720c */ /* 0x040fe20003f84070 */
[----:B------:R-:W-:Y:S01]  /*1bd0*/  @!P5 IMAD.MOV R24, RZ, RZ, -R24 ;  /* 0x000000ffff18d224 */ /* 0x000fe200078e0a18 */
[----:B------:R-:W-:Y:S01]  /*1be0*/  ISETP.GT.U32.AND P5, PT, R2, R27, PT ;  /* 0x0000001b0200720c */ /* 0x000fe20003fa4070 */
[----:B------:R-:W-:Y:S01]  /*1bf0*/  @!P2 IMAD.IADD R26, R26, 0x1, -R2 ;  /* 0x000000011a1aa824 */ /* 0x000fe200078e0a02 */
[----:B------:R-:W-:Y:S01]  /*1c00*/  LOP3.LUT R30, R3, 0x27, RZ, 0xfc, !PT ;  /* 0x00000027031e7812 */ /* 0x000fe200078efcff */
[----:B------:R-:W-:Y:S01]  /*1c10*/  IMAD.HI.U32 R28, R5, R31, RZ ;  /* 0x0000001f051c7227 */ /* 0x000fe200078e00ff */
[----:B------:R-:W-:-:S02]  /*1c20*/  ISETP.GE.AND P6, PT, R33, RZ, PT ;  /* 0x000000ff2100720c */ /* 0x000fc40003fc6270 */
[----:B------:R-:W-:Y:S01]  /*1c30*/  ISETP.GT.U32.AND P2, PT, R2, R26, PT ;  /* 0x0000001a0200720c */ /* 0x000fe20003f44070 */
[----:B------:R-:W-:Y:S01]  /*1c40*/  IMAD.MOV R28, RZ, RZ, -R28 ;  /* 0x000000ffff1c7224 */ /* 0x000fe200078e0a1c */
[----:B------:R-:W-:Y:S01]  /*1c50*/  LOP3.LUT R33, R3, 0x26, RZ, 0xfc, !PT ;  /* 0x0000002603217812 */ /* 0x000fe200078efcff */
[--C-:B------:R-:W-:Y:S01]  /*1c60*/  @!P3 IMAD.IADD R23, R23, 0x1, -R2.reuse ;  /* 0x000000011717b824 */ /* 0x100fe200078e0a02 */
[----:B------:R-:W-:Y:S01]  /*1c70*/  ISETP.GE.AND P3, PT, R32, RZ, PT ;  /* 0x000000ff2000720c */ /* 0x000fe20003f66270 */
[--C-:B------:R-:W-:Y:S01]  /*1c80*/  @!P4 IMAD.IADD R25, R25, 0x1, -R2.reuse ;  /* 0x000000011919c824 */ /* 0x100fe200078e0a02 */
[----:B------:R-:W-:Y:S01]  /*1c90*/  ISETP.GE.AND P4, PT, R29, RZ, PT ;  /* 0x000000ff1d00720c */ /* 0x000fe20003f86270 */
[C---:B------:R-:W-:Y:S01]  /*1ca0*/  IMAD R28, R2.reuse, R28, R31 ;  /* 0x0000001c021c7224 */ /* 0x040fe200078e021f */
[----:B------:R-:W-:Y:S01]  /*1cb0*/  IABS R32, R30 ;  /* 0x0000001e00207213 */ /* 0x000fe20000000000 */
[--C-:B------:R-:W-:Y:S01]  /*1cc0*/  @!P5 IMAD.IADD R27, R27, 0x1, -R2.reuse ;  /* 0x000000011b1bd824 */ /* 0x100fe200078e0a02 */
[----:B------:R-:W-:Y:S01]  /*1cd0*/  IABS R29, R29 ;  /* 0x0000001d001d7213 */ /* 0x000fe20000000000 */
[----:B------:R-:W-:Y:S01]  /*1ce0*/  @!P1 IMAD.MOV R25, RZ, RZ, -R25 ;  /* 0x000000ffff199224 */ /* 0x000fe200078e0a19 */
[----:B------:R-:W-:Y:S01]  /*1cf0*/  ISETP.GT.U32.AND P1, PT, R2, R28, PT ;  /* 0x0000001c0200720c */ /* 0x000fe20003f24070 */
[----:B------:R-:W-:Y:S01]  /*1d00*/  @!P2 IMAD.IADD R26, R26, 0x1, -R2 ;  /* 0x000000011a1aa824 */ /* 0x000fe200078e0a02 */
[----:B------:R-:W-:Y:S01]  /*1d10*/  ISETP.GT.U32.AND P5, PT, R2, R27, PT ;  /* 0x0000001b0200720c */ /* 0x000fe20003fa4070 */
[----:B------:R-:W-:Y:S01]  /*1d20*/  @!P0 IMAD.MOV R23, RZ, RZ, -R23 ;  /* 0x000000ffff178224 */ /* 0x000fe200078e0a17 */
[----:B------:R-:W-:Y:S01]  /*1d30*/  ISETP.GE.AND P2, PT, R30, RZ, PT ;  /* 0x000000ff1e00720c */ /* 0x000fe20003f46270 */
[----:B------:R-:W-:Y:S01]  /*1d40*/  IMAD.HI.U32 R30, R5, R32, RZ ;  /* 0x00000020051e7227 */ /* 0x000fe200078e00ff */
[----:B------:R-:W-:-:S02]  /*1d50*/  ISETP.GE.AND P0, PT, R34, RZ, PT ;  /* 0x000000ff2200720c */ /* 0x000fc40003f06270 */
[----:B------:R-:W-:Y:S01]  /*1d60*/  IABS R34, R33 ;  /* 0x0000002100227213 */ /* 0x000fe20000000000 */
[----:B------:R-:W-:Y:S01]  /*1d70*/  IMAD.MOV.U32 R31, RZ, RZ, R29 ;  /* 0x000000ffff1f7224 */ /* 0x000fe200078e001d */
[C---:B------:R-:W-:Y:S01]  /*1d80*/  LOP3.LUT R96, R0.reuse, 0x10, RZ, 0xfc, !PT ;  /* 0x0000001000607812 */ /* 0x040fe200078efcff */
[----:B------:R-:W-:Y:S01]  /*1d90*/  @!P3 IMAD.MOV R26, RZ, RZ, -R26 ;  /* 0x000000ffff1ab224 */ /* 0x000fe200078e0a1a */
[----:B------:R-:W-:Y:S01]  /*1da0*/  ISETP.GE.AND P3, PT, R33, RZ, PT ;  /* 0x000000ff2100720c */ /* 0x000fe20003f66270 */
[----:B------:R-:W-:Y:S01]  /*1db0*/  IMAD.MOV R33, RZ, RZ, -R30 ;  /* 0x000000ffff217224 */ /* 0x000fe200078e0a1e */
[C---:B------:R-:W-:Y:S01]  /*1dc0*/  LOP3.LUT R98, R0.reuse, 0x14, RZ, 0xfc, !PT ;  /* 0x0000001400627812 */ /* 0x040fe200078efcff */
[----:B------:R-:W-:Y:S01]  /*1dd0*/  IMAD.HI.U32 R29, R5, R31, RZ ;  /* 0x0000001f051d7227 */ /* 0x000fe200078e00ff */
[C---:B------:R-:W-:Y:S02]  /*1de0*/  LOP3.LUT R94, R0.reuse, 0xa, RZ, 0xfc, !PT ;  /* 0x0000000a005e7812 */ /* 0x040fe400078efcff */
[C---:B------:R-:W-:Y:S01]  /*1df0*/  LOP3.LUT R252, R0.reuse, 0x76, RZ, 0xfc, !PT ;  /* 0x0000007600fc7812 */ /* 0x040fe200078efcff */
[--C-:B------:R-:W-:Y:S01]  /*1e00*/  @!P5 IMAD.IADD R27, R27, 0x1, -R2.reuse ;  /* 0x000000011b1bd824 */ /* 0x100fe200078e0a02 */
[----:B------:R-:W-:Y:S01]  /*1e10*/  LOP3.LUT R251, R0, 0x74, RZ, 0xfc, !PT ;  /* 0x0000007400fb7812 */ /* 0x000fe200078efcff */
[----:B------:R-:W-:Y:S01]  /*1e20*/  @!P1 IMAD.IADD R28, R28, 0x1, -R2 ;  /* 0x000000011c1c9824 */ /* 0x000fe200078e0a02 */
[----:B------:R-:W-:Y:S01]  /*1e30*/  LOP3.LUT R250, R0, 0x72, RZ, 0xfc, !PT ;  /* 0x0000007200fa7812 */ /* 0x000fe200078efcff */
[----:B------:R-:W-:Y:S01]  /*1e40*/  IMAD R30, R2, R33, R32 ;  /* 0x00000021021e7224 */ /* 0x000fe200078e0220 */
[----:B------:R-:W-:Y:S01]  /*1e50*/  LOP3.LUT R249, R0, 0x70, RZ, 0xfc, !PT ;  /* 0x0000007000f97812 */ /* 0x000fe200078efcff */
[----:B------:R-:W-:Y:S01]  /*1e60*/  IMAD.MOV R29, RZ, RZ, -R29 ;  /* 0x000000ffff1d7224 */ /* 0x000fe200078e0a1d */
[C---:B------:R-:W-:Y:S01]  /*1e70*/  ISETP.GT.U32.AND P1, PT, R2.reuse, R28, PT ;  /* 0x0000001c0200720c */ /* 0x040fe20003f24070 */
[----:B------:R-:W-:Y:S01]  /*1e80*/  @!P6 IMAD.MOV R27, RZ, RZ, -R27 ;  /* 0x000000ffff1be224 */ /* 0x000fe200078e0a1b */
[C---:B------:R-:W-:Y:S01]  /*1e90*/  ISETP.GT.U32.AND P6, PT, R2.reuse, R30, PT ;  /* 0x0000001e0200720c */ /* 0x040fe20003fc4070 */
[----:B------:R-:W-:Y:S01]  /*1ea0*/  IMAD R29, R2, R29, R31 ;  /* 0x0000001d021d7224 */ /* 0x000fe200078e021f */
[C---:B------:R-:W-:Y:S01]  /*1eb0*/  LOP3.LUT R248, R0.reuse, 0x6c, RZ, 0xfc, !PT ;  /* 0x0000006c00f87812 */ /* 0x040fe200078efcff */
[----:B------:R-:W-:Y:S01]  /*1ec0*/  IMAD.HI.U32 R31, R5, R34, RZ ;  /* 0x00000022051f7227 */ /* 0x000fe200078e00ff */
[----:B------:R-:W-:-:S02]  /*1ed0*/  LOP3.LUT R247, R0, 0x6a, RZ, 0xfc, !PT ;  /* 0x0000006a00f77812 */ /* 0x000fc400078efcff */
[----:B------:R-:W-:Y:S01]  /*1ee0*/  ISETP.GT.U32.AND P5, PT, R2, R29, PT ;  /* 0x0000001d0200720c */ /* 0x000fe20003fa4070 */
[----:B------:R-:W-:Y:S01]  /*1ef0*/  IMAD.MOV R31, RZ, RZ, -R31 ;  /* 0x000000ffff1f7224 */ /* 0x000fe200078e0a1f */
[C---:B------:R-:W-:Y:S01]  /*1f00*/  LOP3.LUT R246, R0.reuse, 0x68, RZ, 0xfc, !PT ;  /* 0x0000006800f67812 */ /* 0x040fe200078efcff */
[C---:B------:R-:W-:Y:S01]  /*1f10*/  IMAD.HI.U32 R33, R5.reuse, R36, RZ ;  /* 0x0000002405217227 */ /* 0x040fe200078e00ff */
[C---:B------:R-:W-:Y:S02]  /*1f20*/  LOP3.LUT R245, R0.reuse, 0x66, RZ, 0xfc, !PT ;  /* 0x0000006600f57812 */ /* 0x040fe400078efcff */
[----:B------:R-:W-:Y:S01]  /*1f30*/  LOP3.LUT R244, R0, 0x64, RZ, 0xfc, !PT ;  /* 0x0000006400f47812 */ /* 0x000fe200078efcff */
[----:B------:R-:W-:Y:S01]  /*1f40*/  IMAD R31, R2, R31, R34 ;  /* 0x0000001f021f7224 */ /* 0x000fe200078e0222 */
[----:B------:R-:W-:Y:S01]  /*1f50*/  IABS R34, R35 ;  /* 0x0000002300227213 */ /* 0x000fe20000000000 */
[--C-:B------:R-:W-:Y:S01]  /*1f60*/  @!P1 IMAD.IADD R28, R28, 0x1, -R2.reuse ;  /* 0x000000011c1c9824 */ /* 0x100fe200078e0a02 */
[----:B------:R-:W-:Y:S01]  /*1f70*/  LOP3.LUT R92, R0, 0x6, RZ, 0xfc, !PT ;  /* 0x00000006005c7812 */ /* 0x000fe200078efcff */
[----:B------:R-:W-:Y:S01]  /*1f80*/  @!P6 IMAD.IADD R30, R30, 0x1, -R2 ;  /* 0x000000011e1ee824 */ /* 0x000fe200078e0a02 */
[----:B------:R-:W-:Y:S01]  /*1f90*/  ISETP.GT.U32.AND P1, PT, R2, R31, PT ;  /* 0x0000001f0200720c */ /* 0x000fe20003f24070 */
[----:B------:R-:W-:-:S03]  /*1fa0*/  IMAD.HI.U32 R32, R5, R34, RZ ;  /* 0x0000002205207227 */ /* 0x000fc600078e00ff */
[C---:B------:R-:W-:Y:S01]  /*1fb0*/  ISETP.GT.U32.AND P6, PT, R2.reuse, R30, PT ;  /* 0x0000001e0200720c */ /* 0x040fe20003fc4070 */
[----:B------:R-:W-:Y:S01]  /*1fc0*/  @!P0 IMAD.MOV R28, RZ, RZ, -R28 ;  /* 0x000000ffff1c8224 */ /* 0x000fe200078e0a1c */
[----:B------:R-:W-:Y:S01]  /*1fd0*/  ISETP.GE.AND P0, PT, R35, RZ, PT ;  /* 0x000000ff2300720c */ /* 0x000fe20003f06270 */
[----:B------:R-:W-:Y:S02]  /*1fe0*/  IMAD.MOV R35, RZ, RZ, -R32 ;  /* 0x000000ffff237224 */ /* 0x000fe400078e0a20 */
[----:B------:R-:W-:Y:S02]  /*1ff0*/  @!P5 IMAD.IADD R29, R29, 0x1, -R2 ;  /* 0x000000011d1dd824 */ /* 0x000fe400078e0a02 */
[C---:B------:R-:W-:Y:S01]  /*2000*/  IMAD R32, R2.reuse, R35, R34 ;  /* 0x0000002302207224 */ /* 0x040fe200078e0222 */
[----:B------:R-:W-:Y:S01]  /*2010*/  LOP3.LUT R35, R3, 0x22, RZ, 0xfc, !PT ;  /* 0x0000002203237812 */ /* 0x000fe200078efcff */
[----:B------:R-:W-:Y:S01]  /*2020*/  @!P1 IMAD.IADD R31, R31, 0x1, -R2 ;  /* 0x000000011f1f9824 */ /* 0x000fe200078e0a02 */
[----:B------:R-:W-:Y:S01]  /*2030*/  ISETP.GT.U32.AND P5, PT, R2, R29, PT ;  /* 0x0000001d0200720c */ /* 0x000fe20003fa4070 */
[----:B------:R-:W-:-:S02]  /*2040*/  IMAD.MOV R33, RZ, RZ, -R33 ;  /* 0x000000ffff217224 */ /* 0x000fc400078e0a21 */
[----:B------:R-:W-:Y:S01]  /*2050*/  @!P6 IMAD.IADD R30, R30, 0x1, -R2 ;  /* 0x000000011e1ee824 */ /* 0x000fe200078e0a02 */
[C---:B------:R-:W-:Y:S01]  /*2060*/  ISETP.GT.U32.AND P1, PT, R2.reuse, R31, PT ;  /* 0x0000001f0200720c */ /* 0x040fe20003f24070 */
[C---:B------:R-:W-:Y:S01]  /*2070*/  IMAD R33, R2.reuse, R33, R36 ;  /* 0x0000002102217224 */ /* 0x040fe200078e0224 */
[----:B------:R-:W-:Y:S01]  /*2080*/  ISETP.GT.U32.AND P6, PT, R2, R32, PT ;  /* 0x000000200200720c */ /* 0x000fe20003fc4070 */
[----:B------:R-:W-:Y:S01]  /*2090*/  IMAD.HI.U32 R34, R5, R37, RZ ;  /* 0x0000002505227227 */ /* 0x000fe200078e00ff */
[----:B------:R-:W-:-:S03]  /*20a0*/  IABS R36, R35 ;  /* 0x0000002300247213 */ /* 0x000fc60000000000 */
[----:B------:R-:W-:Y:S02]  /*20b0*/  IMAD.MOV R34, RZ, RZ, -R34 ;  /* 0x000000ffff227224 */ /* 0x000fe400078e0a22 */
[--C-:B------:R-:W-:Y:S01]  /*20c0*/  @!P5 IMAD.IADD R29, R29, 0x1, -R2.reuse ;  /* 0x000000011d1dd824 */ /* 0x100fe200078e0a02 */
[----:B------:R-:W-:Y:S01]  /*20d0*/  ISETP.GE.AND P5, PT, R38, RZ, PT ;  /* 0x000000ff2600720c */ /* 0x000fe20003fa6270 */
[----:B------:R-:W-:Y:S01]  /*20e0*/  IMAD R34, R2, R34, R37 ;  /* 0x0000002202227224 */ /* 0x000fe200078e0225 */
[----:B------:R-:W-:Y:S01]  /*20f0*/  LOP3.LUT R37, R3, 0x21, RZ, 0xfc, !PT ;  /* 0x0000002103257812 */ /* 0x000fe200078efcff */
[--C-:B------:R-:W-:Y:S02]  /*2100*/  @!P1 IMAD.IADD R31, R31, 0x1, -R2.reuse ;  /* 0x000000011f1f9824 */ /* 0x100fe400078e0a02 */
[----:B------:R-:W-:Y:S01]  /*2110*/  @!P6 IMAD.IADD R32, R32, 0x1, -R2 ;  /* 0x000000012020e824 */ /* 0x000fe200078e0a02 */
[----:B------:R-:W-:Y:S01]  /*2120*/  ISETP.GE.AND P6, PT, R35, RZ, PT ;  /* 0x000000ff2300720c */ /* 0x000fe20003fc6270 */
[----:B------:R-:W-:Y:S01]  /*2130*/  @!P4 IMAD.MOV R29, RZ, RZ, -R29 ;  /* 0x000000ffff1dc224 */ /* 0x000fe200078e0a1d */
[C---:B------:R-:W-:Y:S01]  /*2140*/  ISETP.GT.U32.AND P4, PT, R2.reuse, R33, PT ;  /* 0x000000210200720c */ /* 0x040fe20003f84070 */
[----:B------:R-:W-:Y:S01]  /*2150*/  @!P3 IMAD.MOV R31, RZ, RZ, -R31 ;  /* 0x000000ffff1fb224 */ /* 0x000fe200078e0a1f */
[C---:B------:R-:W-:Y:S01]  /*2160*/  ISETP.GT.U32.AND P3, PT, R2.reuse, R32, PT ;  /* 0x000000200200720c */ /* 0x040fe20003f64070 */
[----:B------:R-:W-:Y:S01]  /*2170*/  IMAD.HI.U32 R35, R5, R36, RZ ;  /* 0x0000002405237227 */ /* 0x000fe200078e00ff */
[----:B------:R-:W-:-:S03]  /*2180*/  ISETP.GT.U32.AND P1, PT, R2, R34, PT ;  /* 0x000000220200720c */ /* 0x000fc60003f24070 */
[----:B------:R-:W-:Y:S02]  /*2190*/  IMAD.MOV R35, RZ, RZ, -R35 ;  /* 0x000000ffff237224 */ /* 0x000fe400078e0a23 */
[----:B------:R-:W-:Y:S01]  /*21a0*/  @!P2 IMAD.MOV R30, RZ, RZ, -R30 ;  /* 0x000000ffff1ea224 */ /* 0x000fe200078e0a1e */
[----:B------:R-:W-:Y:S01]  /*21b0*/  ISETP.GE.AND P2, PT, R39, RZ, PT ;  /* 0x000000ff2700720c */ /* 0x000fe20003f46270 */
[----:B------:R-:W-:Y:S01]  /*21c0*/  IMAD R35, R2, R35, R36 ;  /* 0x0000002302237224 */ /* 0x000fe200078e0224 */
[----:B------:R-:W-:Y:S01]  /*21d0*/  IABS R39, R37 ;  /* 0x0000002500277213 */ /* 0x000fe20000000000 */
[--C-:B------:R-:W-:Y:S02]  /*21e0*/  @!P4 IMAD.IADD R33, R33, 0x1, -R2.reuse ;  /* 0x000000012121c824 */ /* 0x100fe400078e0a02 */
[--C-:B------:R-:W-:Y:S01]  /*21f0*/  @!P3 IMAD.IADD R32, R32, 0x1, -R2.reuse ;  /* 0x000000012020b824 */ /* 0x100fe200078e0a02 */
[----:B------:R-:W-:Y:S01]  /*2200*/  ISETP.GT.U32.AND P3, PT, R2, R35, PT ;  /* 0x000000230200720c */ /* 0x000fe20003f64070 */
[----:B------:R-:W-:Y:S01]  /*2210*/  @!P1 IMAD.IADD R34, R34, 0x1, -R2 ;  /* 0x0000000122229824 */ /* 0x000fe200078e0a02 */
[----:B------:R-:W-:Y:S01]  /*2220*/  ISETP.GT.U32.AND P4, PT, R2, R33, PT ;  /* 0x000000210200720c */ /* 0x000fe20003f84070 */
[----:B------:R-:W-:-:S02]  /*2230*/  @!P0 IMAD.MOV R32, RZ, RZ, -R32 ;  /* 0x000000ffff208224 */ /* 0x000fc400078e0a20 */
[----:B------:R-:W-:Y:S01]  /*2240*/  IMAD.HI.U32 R38, R5, R41, RZ ;  /* 0x0000002905267227 */ /* 0x000fe200078e00ff */
[----:B------:R-:W-:-:S03]  /*2250*/  ISETP.GT.U32.AND P1, PT, R2, R34, PT ;  /* 0x000000220200720c */ /* 0x000fc60003f24070 */
[----:B------:R-:W-:-:S04]  /*2260*/  IMAD.HI.U32 R36, R5, R39, RZ ;  /* 0x0000002705247227 */ /* 0x000fc800078e00ff */
[--C-:B------:R-:W-:Y:S01]  /*2270*/  @!P3 IMAD.IADD R35, R35, 0x1, -R2.reuse ;  /* 0x000000012323b824 */ /* 0x100fe200078e0a02 */
[----:B------:R-:W-:Y:S01]  /*2280*/  ISETP.GE.AND P3, PT, R43, RZ, PT ;  /* 0x000000ff2b00720c */ /* 0x000fe20003f66270 */
[----:B------:R-:W-:Y:S01]  /*2290*/  @!P4 IMAD.IADD R33, R33, 0x1, -R2 ;  /* 0x000000012121c824 */ /* 0x000fe200078e0a02 */
[----:B------:R-:W-:Y:S01]  /*22a0*/  ISETP.GE.AND P4, PT, R37, RZ, PT ;  /* 0x000000ff2500720c */ /* 0x000fe20003f86270 */
[----:B------:R-:W-:Y:S01]  /*22b0*/  IMAD.HI.U32 R37, R5, R40, RZ ;  /* 0x0000002805257227 */ /* 0x000fe200078e00ff */
[----:B------:R-:W-:-:S03]  /*22c0*/  ISETP.GT.U32.AND P0, PT, R2, R35, PT ;  /* 0x000000230200720c */ /* 0x000fc60003f04070 */
[----:B------:R-:W-:Y:S02]  /*22d0*/  IMAD.MOV R37, RZ, RZ, -R37 ;  /* 0x000000ffff257224 */ /* 0x000fe400078e0a25 */
[----:B------:R-:W-:Y:S02]  /*22e0*/  IMAD.MOV R38, RZ, RZ, -R38 ;  /* 0x000000ffff267224 */ /* 0x000fe400078e0a26 */
[C---:B------:R-:W-:Y:S02]  /*22f0*/  IMAD R37, R2.reuse, R37, R40 ;  /* 0x0000002502257224 */ /* 0x040fe400078e0228 */
[----:B------:R-:W-:Y:S02]  /*2300*/  IMAD.MOV R36, RZ, RZ, -R36 ;  /* 0x000000ffff247224 */ /* 0x000fe400078e0a24 */
[C---:B------:R-:W-:Y:S01]  /*2310*/  IMAD R40, R2.reuse, R38, R41 ;  /* 0x0000002602287224 */ /* 0x040fe200078e0229 */
[----:B------:R-:W-:Y:S01]  /*2320*/  LOP3.LUT R38, R3, 0x1e, RZ, 0xfc, !PT ;  /* 0x0000001e03267812 */ /* 0x000fe200078efcff */
[--C-:B------:R-:W-:Y:S01]  /*2330*/  @!P0 IMAD.IADD R35, R35, 0x1, -R2.reuse ;  /* 0x0000000123238824 */ /* 0x100fe200078e0a02 */
[C---:B------:R-:W-:Y:S01]  /*2340*/  ISETP.GT.U32.AND P0, PT, R2.reuse, R37, PT ;  /* 0x000000250200720c */ /* 0x040fe20003f04070 */
[----:B------:R-:W-:Y:S01]  /*2350*/  IMAD R36, R2, R36, R39 ;  /* 0x0000002402247224 */ /* 0x000fe200078e0227 */
[----:B------:R-:W-:Y:S01]  /*2360*/  IABS R43, R38 ;  /* 0x00000026002b7213 */ /* 0x000fe20000000000 */
[----:B------:R-:W-:Y:S01]  /*2370*/  @!P1 IMAD.IADD R34, R34, 0x1, -R2 ;  /* 0x0000000122229824 */ /* 0x000fe200078e0a02 */
[----:B------:R-:W-:Y:S01]  /*2380*/  ISETP.GE.AND P1, PT, R42, RZ, PT ;  /* 0x000000ff2a00720c */ /* 0x000fe20003f26270 */
[----:B------:R-:W-:Y:S01]  /*2390*/  @!P5 IMAD.MOV R33, RZ, RZ, -R33 ;  /* 0x000000ffff21d224 */ /* 0x000fe200078e0a21 */
[----:B------:R-:W-:Y:S01]  /*23a0*/  ISETP.GT.U32.AND P5, PT, R2, R36, PT ;  /* 0x000000240200720c */ /* 0x000fe20003fa4070 */
[----:B------:R-:W-:Y:S01]  /*23b0*/  @!P2 IMAD.MOV R34, RZ, RZ, -R34 ;  /* 0x000000ffff22a224 */ /* 0x000fe200078e0a22 */
[----:B------:R-:W-:Y:S01]  /*23c0*/  ISETP.GE.AND P2, PT, R38, RZ, PT ;  /* 0x000000ff2600720c */ /* 0x000fe20003f46270 */
[----:B------:R-:W-:-:S04]  /*23d0*/  IMAD.HI.U32 R38, R5, R43, RZ ;  /* 0x0000002b05267227 */ /* 0x000fc800078e00ff */
[----:B------:R-:W-:Y:S02]  /*23e0*/  @!P0 IMAD.IADD R37, R37, 0x1, -R2 ;  /* 0x0000000125258824 */ /* 0x000fe400078e0a02 */
[----:B------:R-:W-:Y:S01]  /*23f0*/  @!P6 IMAD.MOV R35, RZ, RZ, -R35 ;  /* 0x000000ffff23e224 */ /* 0x000fe200078e0a23 */
[C---:B------:R-:W-:Y:S01]  /*2400*/  ISETP.GT.U32.AND P6, PT, R2.reuse, R40, PT ;  /* 0x000000280200720c */ /* 0x040fe20003fc4070 */
[----:B------:R-:W-:Y:S01]  /*2410*/  IMAD.HI.U32 R39, R5, R44, RZ ;  /* 0x0000002c05277227 */ /* 0x000fe200078e00ff */
[----:B------:R-:W-:-:S03]  /*2420*/  ISETP.GT.U32.AND P0, PT, R2, R37, PT ;  /* 0x000000250200720c */ /* 0x000fc60003f04070 */
[----:B------:R-:W-:Y:S02]  /*2430*/  IMAD.MOV R38, RZ, RZ, -R38 ;  /* 0x000000ffff267224 */ /* 0x000fe400078e0a26 */
[----:B------:R-:W-:Y:S02]  /*2440*/  IMAD.MOV R39, RZ, RZ, -R39 ;  /* 0x000000ffff277224 */ /* 0x000fe400078e0a27 */
[----:B------:R-:W-:Y:S02]  /*2450*/  IMAD R38, R2, R38, R43 ;  /* 0x0000002602267224 */ /* 0x000fe400078e022b */
[----:B------:R-:W-:Y:S02]  /*2460*/  @!P5 IMAD.IADD R36, R36, 0x1, -R2 ;  /* 0x000000012424d824 */ /* 0x000fe400078e0a02 */
[C---:B------:R-:W-:Y:S02]  /*2470*/  IMAD R39, R2.reuse, R39, R44 ;  /* 0x0000002702277224 */ /* 0x040fe400078e022c */
[----:B------:R-:W-:Y:S01]  /*2480*/  @!P0 IMAD.IADD R37, R37, 0x1, -R2 ;  /* 0x0000000125258824 */ /* 0x000fe200078e0a02 */
[C---:B------:R-:W-:Y:S01]  /*2490*/  ISETP.GT.U32.AND P0, PT, R2.reuse, R38, PT ;  /* 0x000000260200720c */ /* 0x040fe20003f04070 */
[----:B------:R-:W-:Y:S01]  /*24a0*/  IMAD.HI.U32 R41, R5, R46, RZ ;  /* 0x0000002e05297227 */ /* 0x000fe200078e00ff */
[----:B------:R-:W-:-:S03]  /*24b0*/  ISETP.GT.U32.AND P5, PT, R2, R36, PT ;  /* 0x000000240200720c */ /* 0x000fc60003fa4070 */
[----:B------:R-:W-:Y:S01]  /*24c0*/  @!P6 IMAD.IADD R40, R40, 0x1, -R2 ;  /* 0x000000012828e824 */ /* 0x000fe200078e0a02 */
[----:B------:R-:W-:Y:S01]  /*24d0*/  ISETP.GT.U32.AND P6, PT, R2, R39, PT ;  /* 0x000000270200720c */ /* 0x000fe20003fc4070 */
[----:B------:R-:W-:-:S04]  /*24e0*/  IMAD.HI.U32 R42, R5, R47, RZ ;  /* 0x0000002f052a7227 */ /* 0x000fc800078e00ff */
[----:B------:R-:W-:Y:S02]  /*24f0*/  IMAD.MOV R41, RZ, RZ, -R41 ;  /* 0x000000ffff297224 */ /* 0x000fe400078e0a29 */
[----:B------:R-:W-:Y:S02]  /*2500*/  IMAD.MOV R42, RZ, RZ, -R42 ;  /* 0x000000ffff2a7224 */ /* 0x000fe400078e0a2a */
[C---:B------:R-:W-:Y:S01]  /*2510*/  IMAD R41, R2.reuse, R41, R46 ;  /* 0x0000002902297224 */ /* 0x040fe200078e022e */
[----:B------:R-:W-:Y:S01]  /*2520*/  LOP3.LUT R46, R3, 0x1a, RZ, 0xfc, !PT ;  /* 0x0000001a032e7812 */ /* 0x000fe200078efcff */
[----:B------:R-:W-:Y:S02]  /*2530*/  IMAD R43, R2, R42, R47 ;  /* 0x0000002a022b7224 */ /* 0x000fe400078e022f */
[--C-:B------:R-:W-:Y:S01]  /*2540*/  @!P0 IMAD.IADD R38, R38, 0x1, -R2.reuse ;  /* 0x0000000126268824 */ /* 0x100fe200078e0a02 */
[----:B------:R-:W-:Y:S01]  /*2550*/  IABS R47, R46 ;  /* 0x0000002e002f7213 */ /* 0x000fe20000000000 */
[--C-:B------:R-:W-:Y:S01]  /*2560*/  @!P5 IMAD.IADD R36, R36, 0x1, -R2.reuse ;  /* 0x000000012424d824 */ /* 0x100fe200078e0a02 */
[----:B------:R-:W-:Y:S01]  /*2570*/  ISETP.GE.AND P5, PT, R48, RZ, PT ;  /* 0x000000ff3000720c */ /* 0x000fe20003fa6270 */
[----:B------:R-:W-:Y:S01]  /*2580*/  @!P6 IMAD.IADD R39, R39, 0x1, -R2 ;  /* 0x000000012727e824 */ /* 0x000fe200078e0a02 */
[----:B------:R-:W-:Y:S01]  /*2590*/  LOP3.LUT R48, R3, 0x19, RZ, 0xfc, !PT ;  /* 0x0000001903307812 */ /* 0x000fe200078efcff */
[----:B------:R-:W-:Y:S01]  /*25a0*/  IMAD.HI.U32 R42, R5, R47, RZ ;  /* 0x0000002f052a7227 */ /* 0x000fe200078e00ff */
[----:B------:R-:W-:-:S02]  /*25b0*/  ISETP.GT.U32.AND P6, PT, R2, R38, PT ;  /* 0x000000260200720c */ /* 0x000fc40003fc4070 */
[----:B------:R-:W-:Y:S01]  /*25c0*/  IABS R49, R48 ;  /* 0x0000003000317213 */ /* 0x000fe20000000000 */
[----:B------:R-:W-:Y:S01]  /*25d0*/  IMAD.MOV R42, RZ, RZ, -R42 ;  /* 0x000000ffff2a7224 */ /* 0x000fe200078e0a2a */
[C---:B------:R-:W-:Y:S01]  /*25e0*/  ISETP.GT.U32.AND P0, PT, R2.reuse, R40, PT ;  /* 0x000000280200720c */ /* 0x040fe20003f04070 */
[----:B------:R-:W-:Y:S01]  /*25f0*/  @!P1 IMAD.MOV R37, RZ, RZ, -R37 ;  /* 0x000000ffff259224 */ /* 0x000fe200078e0a25 */
[----:B------:R-:W-:Y:S01]  /*2600*/  ISETP.GT.U32.AND P1, PT, R2, R41, PT ;  /* 0x000000290200720c */ /* 0x000fe20003f24070 */
[----:B------:R-:W-:-:S04]  /*2610*/  IMAD.HI.U32 R44, R5, R49, RZ ;  /* 0x00000031052c7227 */ /* 0x000fc800078e00ff */
[C---:B------:R-:W-:Y:S02]  /*2620*/  IMAD R47, R2.reuse, R42, R47 ;  /* 0x0000002a022f7224 */ /* 0x040fe400078e022f */
[----:B------:R-:W-:Y:S02]  /*2630*/  IMAD.MOV R44, RZ, RZ, -R44 ;  /* 0x000000ffff2c7224 */ /* 0x000fe400078e0a2c */
[----:B------:R-:W-:Y:S01]  /*2640*/  @!P4 IMAD.MOV R36, RZ, RZ, -R36 ;  /* 0x000000ffff24c224 */ /* 0x000fe200078e0a24 */
[----:B------:R-:W-:Y:S01]  /*2650*/  ISETP.GT.U32.AND P4, PT, R2, R39, PT ;  /* 0x000000270200720c */ /* 0x000fe20003f84070 */
[--C-:B------:R-:W-:Y:S01]  /*2660*/  @!P6 IMAD.IADD R38, R38, 0x1, -R2.reuse ;  /* 0x000000012626e824 */ /* 0x100fe200078e0a02 */
[----:B------:R-:W-:Y:S01]  /*2670*/  ISETP.GT.U32.AND P6, PT, R2, R47, PT ;  /* 0x0000002f0200720c */ /* 0x000fe20003fc4070 */
[----:B------:R-:W-:Y:S01]  /*2680*/  @!P0 IMAD.IADD R40, R40, 0x1, -R2 ;  /* 0x0000000128288824 */ /* 0x000fe200078e0a02 */
[C---:B------:R-:W-:Y:S01]  /*2690*/  ISETP.GT.U32.AND P0, PT, R2.reuse, R43, PT ;  /* 0x0000002b0200720c */ /* 0x040fe20003f04070 */
[----:B------:R-:W-:-:S02]  /*26a0*/  IMAD R49, R2, R44, R49 ;  /* 0x0000002c02317224 */ /* 0x000fc400078e0231 */
[----:B------:R-:W-:Y:S02]  /*26b0*/  @!P1 IMAD.IADD R41, R41, 0x1, -R2 ;  /* 0x0000000129299824 */ /* 0x000fe400078e0a02 */
[----:B------:R-:W-:Y:S01]  /*26c0*/  IMAD.HI.U32 R42, R5, R51, RZ ;  /* 0x00000033052a7227 */ /* 0x000fe200078e00ff */
[----:B------:R-:W-:-:S03]  /*26d0*/  ISETP.GT.U32.AND P1, PT, R2, R49, PT ;  /* 0x000000310200720c */ /* 0x000fc60003f24070 */
[--C-:B------:R-:W-:Y:S01]  /*26e0*/  @!P4 IMAD.IADD R39, R39, 0x1, -R2.reuse ;  /* 0x000000012727c824 */ /* 0x100fe200078e0a02 */
[----:B------:R-:W-:Y:S01]  /*26f0*/  ISETP.GE.AND P4, PT, R50, RZ, PT ;  /* 0x000000ff3200720c */ /* 0x000fe20003f86270 */
[--C-:B------:R-:W-:Y:S01]  /*2700*/  @!P6 IMAD.IADD R47, R47, 0x1, -R2.reuse ;  /* 0x000000012f2fe824 */ /* 0x100fe200078e0a02 */
[----:B------:R-:W-:Y:S01]  /*2710*/  ISETP.GT.U32.AND P6, PT, R2, R41, PT ;  /* 0x000000290200720c */ /* 0x000fe20003fc4070 */
[----:B------:R-:W-:Y:S01]  /*2720*/  @!P0 IMAD.IADD R43, R43, 0x1, -R2 ;  /* 0x000000012b2b8824 */ /* 0x000fe200078e0a02 */
[----:B------:R-:W-:Y:S01]  /*2730*/  LOP3.LUT R50, R3, 0x16, RZ, 0xfc, !PT ;  /* 0x0000001603327812 */ /* 0x000fe200078efcff */
[----:B------:R-:W-:Y:S01]  /*2740*/  IMAD.HI.U32 R44, R5, R53, RZ ;  /* 0x00000035052c7227 */ /* 0x000fe200078e00ff */
[----:B------:R-:W-:Y:S02]  /*2750*/  ISETP.GE.AND P0, PT, R52, RZ, PT ;  /* 0x000000ff3400720c */ /* 0x000fe40003f06270 */
[----:B------:R-:W-:Y:S01]  /*2760*/  IABS R55, R50 ;  /* 0x0000003200377213 */ /* 0x000fe20000000000 */
[----:B------:R-:W-:Y:S01]  /*2770*/  IMAD.MOV R42, RZ, RZ, -R42 ;  /* 0x000000ffff2a7224 */ /* 0x000fe200078e0a2a */
[----:B------:R-:W-:Y:S01]  /*2780*/  LOP3.LUT R52, R3, 0x15, RZ, 0xfc, !PT ;  /* 0x0000001503347812 */ /* 0x000fe200078efcff */
[----:B------:R-:W-:Y:S01]  /*2790*/  @!P1 IMAD.IADD R49, R49, 0x1, -R2 ;  /* 0x0000000131319824 */ /* 0x000fe200078e0a02 */
[C---:B------:R-:W-:Y:S01]  /*27a0*/  ISETP.GT.U32.AND P1, PT, R2.reuse, R43, PT ;  /* 0x0000002b0200720c */ /* 0x040fe20003f24070 */
[----:B------:R-:W-:Y:S01]  /*27b0*/  IMAD.MOV R44, RZ, RZ, -R44 ;  /* 0x000000ffff2c7224 */ /* 0x000fe200078e0a2c */
[----:B------:R-:W-:Y:S01]  /*27c0*/  IABS R57, R52 ;  /* 0x0000003400397213 */ /* 0x000fe20000000000 */
[----:B------:R-:W-:-:S02]  /*27d0*/  IMAD R51, R2, R42, R51 ;  /* 0x0000002a02337224 */ /* 0x000fc400078e0233 */
[----:B------:R-:W-:Y:S01]  /*27e0*/  @!P3 IMAD.MOV R40, RZ, RZ, -R40 ;  /* 0x000000ffff28b224 */ /* 0x000fe200078e0a28 */
[----:B------:R-:W-:Y:S01]  /*27f0*/  ISETP.GT.U32.AND P3, PT, R2, R47, PT ;  /* 0x0000002f0200720c */ /* 0x000fe20003f64070 */
[----:B------:R-:W-:-:S04]  /*2800*/  IMAD.HI.U32 R42, R5, R55, RZ ;  /* 0x00000037052a7227 */ /* 0x000fc800078e00ff */
[----:B------:R-:W-:Y:S02]  /*2810*/  IMAD R53, R2, R44, R53 ;  /* 0x0000002c02357224 */ /* 0x000fe400078e0235 */
[----:B------:R-:W-:Y:S01]  /*2820*/  @!P6 IMAD.IADD R41, R41, 0x1, -R2 ;  /* 0x000000012929e824 */ /* 0x000fe200078e0a02 */
[----:B------:R-:W-:Y:S01]  /*2830*/  ISETP.GE.AND P6, PT, R46, RZ, PT ;  /* 0x000000ff2e00720c */ /* 0x000fe20003fc6270 */
[----:B------:R-:W-:Y:S01]  /*2840*/  IMAD.MOV R44, RZ, RZ, -R42 ;  /* 0x000000ffff2c7224 */ /* 0x000fe200078e0a2a */
[----:B------:R-:W-:Y:S01]  /*2850*/  LOP3.LUT R46, R3, 0x14, RZ, 0xfc, !PT ;  /* 0x00000014032e7812 */ /* 0x000fe200078efcff */
[----:B------:R-:W-:-:S03]  /*2860*/  IMAD.HI.U32 R42, R5, R57, RZ ;  /* 0x00000039052a7227 */ /* 0x000fc600078e00ff */
[----:B------:R-:W-:Y:S01]  /*2870*/  IABS R59, R46 ;  /* 0x0000002e003b7213 */ /* 0x000fe20000000000 */
[----:B------:R-:W-:Y:S01]  /*2880*/  @!P1 IMAD.IADD R43, R43, 0x1, -R2 ;  /* 0x000000012b2b9824 */ /* 0x000fe200078e0a02 */
[C---:B------:R-:W-:Y:S01]  /*2890*/  ISETP.GT.U32.AND P1, PT, R2.reuse, R53, PT ;  /* 0x000000350200720c */ /* 0x040fe20003f24070 */
[----:B------:R-:W-:Y:S01]  /*28a0*/  IMAD R55, R2, R44, R55 ;  /* 0x0000002c02377224 */ /* 0x000fe200078e0237 */
[----:B------:R-:W-:Y:S01]  /*28b0*/  LOP3.LUT R44, R3, 0x13, RZ, 0xfc, !PT ;  /* 0x00000013032c7812 */ /* 0x000fe200078efcff */
[----:B------:R-:W-:Y:S02]  /*28c0*/  IMAD.MOV R42, RZ, RZ, -R42 ;  /* 0x000000ffff2a7224 */ /* 0x000fe400078e0a2a */
[----:B------:R-:W-:Y:S01]  /*28d0*/  @!P3 IMAD.IADD R47, R47, 0x1, -R2 ;  /* 0x000000012f2fb824 */ /* 0x000fe200078e0a02 */
[----:B------:R-:W-:Y:S01]  /*28e0*/  ISETP.GE.AND P3, PT, R48, RZ, PT ;  /* 0x000000ff3000720c */ /* 0x000fe20003f66270 */
[C---:B------:R-:W-:Y:S01]  /*28f0*/  IMAD R57, R2.reuse, R42, R57 ;  /* 0x0000002a02397224 */ /* 0x040fe200078e0239 */
[----:B------:R-:W-:Y:S01]  /*2900*/  IABS R61, R44 ;  /* 0x0000002c003d7213 */ /* 0x000fe20000000000 */
[----:B------:R-:W-:Y:S01]  /*2910*/  @!P0 IMAD.MOV R43, RZ, RZ, -R43 ;  /* 0x000000ffff2b8224 */ /* 0x000fe200078e0a2b */
[C---:B------:R-:W-:Y:S01]  /*2920*/  ISETP.GT.U32.AND P0, PT, R2.reuse, R55, PT ;  /* 0x000000370200720c */ /* 0x040fe20003f04070 */
[----:B------:R-:W-:Y:S01]  /*2930*/  @!P5 IMAD.MOV R39, RZ, RZ, -R39 ;  /* 0x000000ffff27d224 */ /* 0x000fe200078e0a27 */
[C---:B------:R-:W-:Y:S01]  /*2940*/  ISETP.GT.U32.AND P5, PT, R2.reuse, R51, PT ;  /* 0x000000330200720c */ /* 0x040fe20003fa4070 */
[----:B------:R-:W-:Y:S01]  /*2950*/  @!P2 IMAD.MOV R38, RZ, RZ, -R38 ;  /* 0x000000ffff26a224 */ /* 0x000fe200078e0a26 */
[C---:B------:R-:W-:Y:S01]  /*2960*/  ISETP.GT.U32.AND P2, PT, R2.reuse, R49, PT ;  /* 0x000000310200720c */ /* 0x040fe20003f44070 */
[----:B------:R-:W-:Y:S01]  /*2970*/  @!P6 IMAD.MOV R47, RZ, RZ, -R47 ;  /* 0x000000ffff2fe224 */ /* 0x000fe200078e0a2f */
[----:B------:R-:W-:Y:S01]  /*2980*/  ISETP.GT.U32.AND P6, PT, R2, R57, PT ;  /* 0x000000390200720c */ /* 0x000fe20003fc4070 */
[----:B------:R-:W-:Y:S01]  /*2990*/  IMAD.HI.U32 R42, R5, R59, RZ ;  /* 0x0000003b052a7227 */ /* 0x000fe200078e00ff */
[----:B------:R-:W-:-:S03]  /*29a0*/  LOP3.LUT R48, R3, 0x10, RZ, 0xfc, !PT ;  /* 0x0000001003307812 */ /* 0x000fc600078efcff */
[----:B------:R-:W-:Y:S01]  /*29b0*/  IMAD.MOV R42, RZ, RZ, -R42 ;  /* 0x000000ffff2a7224 */ /* 0x000fe200078e0a2a */
[----:B------:R-:W-:Y:S01]  /*29c0*/  IABS R67, R48 ;  /* 0x0000003000437213 */ /* 0x000fe20000000000 */
[--C-:B------:R-:W-:Y:S01]  /*29d0*/  @!P0 IMAD.IADD R55, R55, 0x1, -R2.reuse ;  /* 0x0000000137378824 */ /* 0x100fe200078e0a02 */
[----:B------:R-:W-:Y:S01]  /*29e0*/  ISETP.GE.AND P0, PT, R44, RZ, PT ;  /* 0x000000ff2c00720c */ /* 0x000fe20003f06270 */
[--C-:B------:R-:W-:Y:S01]  /*29f0*/  @!P5 IMAD.IADD R51, R51, 0x1, -R2.reuse ;  /* 0x000000013333d824 */ /* 0x100fe200078e0a02 */
[----:B------:R-:W-:Y:S01]  /*2a00*/  LOP3.LUT R44, R3, 0x12, RZ, 0xfc, !PT ;  /* 0x00000012032c7812 */ /* 0x000fe200078efcff */
[--C-:B------:R-:W-:Y:S01]  /*2a10*/  @!P2 IMAD.IADD R49, R49, 0x1, -R2.reuse ;  /* 0x000000013131a824 */ /* 0x100fe200078e0a02 */
[----:B------:R-:W-:Y:S01]  /*2a20*/  ISETP.GE.AND P2, PT, R54, RZ, PT ;  /* 0x000000ff3600720c */ /* 0x000fe20003f46270 */
[--C-:B------:R-:W-:Y:S01]  /*2a30*/  @!P6 IMAD.IADD R57, R57, 0x1, -R2.reuse ;  /* 0x000000013939e824 */ /* 0x100fe200078e0a02 */
[C---:B------:R-:W-:Y:S01]  /*2a40*/  ISETP.GT.U32.AND P6, PT, R2.reuse, R55, PT ;  /* 0x000000370200720c */ /* 0x040fe20003fc4070 */
[----:B------:R-:W-:Y:S01]  /*2a50*/  @!P1 IMAD.IADD R53, R53, 0x1, -R2 ;  /* 0x0000000135359824 */ /* 0x000fe200078e0a02 */
[----:B------:R-:W-:Y:S01]  /*2a60*/  ISETP.GT.U32.AND P1, PT, R2, R51, PT ;  /* 0x000000330200720c */ /* 0x000fe20003f24070 */
[----:B------:R-:W-:Y:S01]  /*2a70*/  @!P3 IMAD.MOV R49, RZ, RZ, -R49 ;  /* 0x000000ffff31b224 */ /* 0x000fe200078e0a31 */
[----:B------:R-:W-:Y:S01]  /*2a80*/  ISETP.GE.AND P3, PT, R50, RZ, PT ;  /* 0x000000ff3200720c */ /* 0x000fe20003f66270 */
[----:B------:R-:W-:Y:S01]  /*2a90*/  IMAD R59, R2, R42, R59 ;  /* 0x0000002a023b7224 */ /* 0x000fe200078e023b */
[----:B------:R-:W-:Y:S01]  /*2aa0*/  IABS R63, R44 ;  /* 0x0000002c003f7213 */ /* 0x000fe20000000000 */
[----:B------:R-:W-:Y:S01]  /*2ab0*/  IMAD.HI.U32 R42, R5, R61, RZ ;  /* 0x0000003d052a7227 */ /* 0x000fe200078e00ff */
[----:B------:R-:W-:-:S02]  /*2ac0*/  ISETP.GE.AND P5, PT, R56, RZ, PT ;  /* 0x000000ff3800720c */ /* 0x000fc40003fa6270 */
[C---:B------:R-:W-:Y:S01]  /*2ad0*/  LOP3.LUT R50, R3.reuse, 0xf, RZ, 0xfc, !PT ;  /* 0x0000000f03327812 */ /* 0x040fe200078efcff */
[----:B------:R-:W-:Y:S01]  /*2ae0*/  IMAD.MOV R42, RZ, RZ, -R42 ;  /* 0x000000ffff2a7224 */ /* 0x000fe200078e0a2a */
[----:B------:R-:W-:Y:S01]  /*2af0*/  LOP3.LUT R54, R3, 0xc, RZ, 0xfc, !PT ;  /* 0x0000000c03367812 */ /* 0x000fe200078efcff */
[--C-:B------:R-:W-:Y:S01]  /*2b00*/  @!P6 IMAD.IADD R55, R55, 0x1, -R2.reuse ;  /* 0x000000013737e824 */ /* 0x100fe200078e0a02 */
[C---:B------:R-:W-:Y:S01]  /*2b10*/  ISETP.GT.U32.AND P6, PT, R2.reuse, R59, PT ;  /* 0x0000003b0200720c */ /* 0x040fe20003fc4070 */
[C---:B------:R-:W-:Y:S01]  /*2b20*/  IMAD R61, R2.reuse, R42, R61 ;  /* 0x0000002a023d7224 */ /* 0x040fe200078e023d */
[----:B------:R-:W-:Y:S01]  /*2b30*/  IABS R69, R50 ;  /* 0x0000003200457213 */ /* 0x000fe20000000000 */
[----:B------:R-:W-:Y:S01]  /*2b40*/  @!P4 IMAD.MOV R41, RZ, RZ, -R41 ;  /* 0x000000ffff29c224 */ /* 0x000fe200078e0a29 */
[----:B------:R-:W-:Y:S01]  /*2b50*/  ISETP.GT.U32.AND P4, PT, R2, R53, PT ;  /* 0x000000350200720c */ /* 0x000fe20003f84070 */
[----:B------:R-:W-:Y:S01]  /*2b60*/  @!P1 IMAD.IADD R51, R51, 0x1, -R2 ;  /* 0x0000000133339824 */ /* 0x000fe200078e0a02 */
[----:B------:R-:W-:Y:S01]  /*2b70*/  ISETP.GE.AND P1, PT, R52, RZ, PT ;  /* 0x000000ff3400720c */ /* 0x000fe20003f26270 */
[----:B------:R-:W-:Y:S01]  /*2b80*/  @!P3 IMAD.MOV R55, RZ, RZ, -R55 ;  /* 0x000000ffff37b224 */ /* 0x000fe200078e0a37 */
[C---:B------:R-:W-:Y:S01]  /*2b90*/  ISETP.GT.U32.AND P3, PT, R2.reuse, R61, PT ;  /* 0x0000003d0200720c */ /* 0x040fe20003f64070 */
[----:B------:R-:W-:Y:S01]  /*2ba0*/  @!P2 IMAD.MOV R51, RZ, RZ, -R51 ;  /* 0x000000ffff33a224 */ /* 0x000fe200078e0a33 */
[----:B------:R-:W-:Y:S01]  /*2bb0*/  ISETP.GT.U32.AND P2, PT, R2, R57, PT ;  /* 0x000000390200720c */ /* 0x000fe20003f44070 */
[----:B------:R-:W-:Y:S01]  /*2bc0*/  IMAD.HI.U32 R42, R5, R63, RZ ;  /* 0x0000003f052a7227 */ /* 0x000fe200078e00ff */
[----:B------:R-:W-:-:S02]  /*2bd0*/  LOP3.LUT R52, R3, 0xd, RZ, 0xfc, !PT ;  /* 0x0000000d03347812 */ /* 0x000fc400078efcff */
[----:B------:R-:W-:Y:S01]  /*2be0*/  IABS R75, R54 ;  /* 0x00000036004b7213 */ /* 0x000fe20000000000 */
[--C-:B------:R-:W-:Y:S01]  /*2bf0*/  @!P6 IMAD.IADD R59, R59, 0x1, -R2.reuse ;  /* 0x000000013b3be824 */ /* 0x100fe200078e0a02 */
[----:B------:R-:W-:Y:S01]  /*2c00*/  IABS R73, R52 ;  /* 0x0000003400497213 */ /* 0x000fe20000000000 */
[--C-:B------:R-:W-:Y:S01]  /*2c10*/  @!P4 IMAD.IADD R53, R53, 0x1, -R2.reuse ;  /* 0x000000013535c824 */ /* 0x100fe200078e0a02 */
[----:B------:R-:W-:Y:S01]  /*2c20*/  ISETP.GE.AND P4, PT, R46, RZ, PT ;  /* 0x000000ff2e00720c */ /* 0x000fe20003f86270 */
[----:B------:R-:W-:Y:S01]  /*2c30*/  IMAD R252, R252, UR13, RZ ;  /* 0x0000000dfcfc7c24 */ /* 0x000fe2000f8e02ff */
[----:B------:R-:W-:Y:S01]  /*2c40*/  LOP3.LUT R46, R3, 0x11, RZ, 0xfc, !PT ;  /* 0x00000011032e7812 */ /* 0x000fe200078efcff */
[--C-:B------:R-:W-:Y:S01]  /*2c50*/  @!P3 IMAD.IADD R61, R61, 0x1, -R2.reuse ;  /* 0x000000013d3db824 */ /* 0x100fe200078e0a02 */
[----:B------:R-:W-:Y:S01]  /*2c60*/  ISETP.GT.U32.AND P6, PT, R2, R59, PT ;  /* 0x0000003b0200720c */ /* 0x000fe20003fc4070 */
[----:B------:R-:W-:Y:S01]  /*2c70*/  @!P2 IMAD.IADD R57, R57, 0x1, -R2 ;  /* 0x000000013939a824 */ /* 0x000fe200078e0a02 */
[----:B------:R-:W-:Y:S01]  /*2c80*/  ISETP.GE.AND P2, PT, R46, RZ, PT ;  /* 0x000000ff2e00720c */ /* 0x000fe20003f46270 */
[----:B------:R-:W-:Y:S01]  /*2c90*/  @!P5 IMAD.MOV R53, RZ, RZ, -R53 ;  /* 0x000000ffff35d224 */ /* 0x000fe200078e0a35 */
[----:B------:R-:W-:Y:S01]  /*2ca0*/  IABS R65, R46 ;  /* 0x0000002e00417213 */ /* 0x000fe20000000000 */
[----:B------:R-:W-:Y:S01]  /*2cb0*/  IMAD.MOV R46, RZ, RZ, -R42 ;  /* 0x000000ffff2e7224 */ /* 0x000fe200078e0a2a */
[----:B------:R-:W-:Y:S01]  /*2cc0*/  ISETP.GT.U32.AND P3, PT, R2, R61, PT ;  /* 0x0000003d0200720c */ /* 0x000fe20003f64070 */
[----:B------:R-:W-:Y:S01]  /*2cd0*/  IMAD.HI.U32 R42, R5, R67, RZ ;  /* 0x00000043052a7227 */ /* 0x000fe200078e00ff */
[----:B------:R-:W-:-:S02]  /*2ce0*/  ISETP.GE.AND P5, PT, R44, RZ, PT ;  /* 0x000000ff2c00720c */ /* 0x000fc40003fa6270 */
[----:B------:R-:W-:Y:S01]  /*2cf0*/  IABS R56, R3 ;  /* 0x0000000300387213 */ /* 0x000fe20000000000 */
[----:B------:R-:W-:Y:S02]  /*2d00*/  IMAD R63, R2, R46, R63 ;  /* 0x0000002e023f7224 */ /* 0x000fe400078e023f */
[----:B------:R-:W-:Y:S02]  /*2d10*/  IMAD.MOV R46, RZ, RZ, -R42 ;  /* 0x000000ffff2e7224 */ /* 0x000fe400078e0a2a */
[----:B------:R-:W-:-:S04]  /*2d20*/  IMAD.HI.U32 R44, R5, R65, RZ ;  /* 0x00000041052c7227 */ /* 0x000fc800078e00ff */
[C---:B------:R-:W-:Y:S02]  /*2d30*/  IMAD R67, R2.reuse, R46, R67 ;  /* 0x0000002e02437224 */ /* 0x040fe400078e0243 */
[--C-:B------:R-:W-:Y:S02]  /*2d40*/  @!P3 IMAD.IADD R61, R61, 0x1, -R2.reuse ;  /* 0x000000013d3db824 */ /* 0x100fe400078e0a02 */
[----:B------:R-:W-:Y:S01]  /*2d50*/  @!P6 IMAD.IADD R59, R59, 0x1, -R2 ;  /* 0x000000013b3be824 */ /* 0x000fe200078e0a02 */
[C---:B------:R-:W-:Y:S01]  /*2d60*/  ISETP.GT.U32.AND P3, PT, R2.reuse, R67, PT ;  /* 0x000000430200720c */ /* 0x040fe20003f64070 */
[----:B------:R-:W-:Y:S01]  /*2d70*/  IMAD.MOV R44, RZ, RZ, -R44 ;  /* 0x000000ffff2c7224 */ /* 0x000fe200078e0a2c */
[----:B------:R-:W-:Y:S01]  /*2d80*/  ISETP.GT.U32.AND P6, PT, R2, R63, PT ;  /* 0x0000003f0200720c */ /* 0x000fe20003fc4070 */
[----:B------:R-:W-:-:S04]  /*2d90*/  IMAD.HI.U32 R42, R5, R69, RZ ;  /* 0x00000045052a7227 */ /* 0x000fc800078e00ff */
[----:B------:R-:W-:Y:S02]  /*2da0*/  IMAD R65, R2, R44, R65 ;  /* 0x0000002c02417224 */ /* 0x000fe400078e0241 */
[----:B------:R-:W-:-:S04]  /*2db0*/  IMAD.HI.U32 R44, R5, R73, RZ ;  /* 0x00000049052c7227 */ /* 0x000fc800078e00ff */
[----:B------:R-:W-:Y:S02]  /*2dc0*/  @!P3 IMAD.IADD R67, R67, 0x1, -R2 ;  /* 0x000000014343b824 */ /* 0x000fe400078e0a02 */
[----:B------:R-:W-:Y:S02]  /*2dd0*/  IMAD.MOV R42, RZ, RZ, -R42 ;  /* 0x000000ffff2a7224 */ /* 0x000fe400078e0a2a */
[----:B------:R-:W-:Y:S01]  /*2de0*/  IMAD.MOV R44, RZ, RZ, -R44 ;  /* 0x000000ffff2c7224 */ /* 0x000fe200078e0a2c */
[C---:B------:R-:W-:Y:S01]  /*2df0*/  ISETP.GT.U32.AND P3, PT, R2.reuse, R67, PT ;  /* 0x000000430200720c */ /* 0x040fe20003f64070 */
[C---:B------:R-:W-:Y:S02]  /*2e00*/  IMAD R69, R2.reuse, R42, R69 ;  /* 0x0000002a02457224 */ /* 0x040fe400078e0245 */
[----:B------:R-:W-:Y:S02]  /*2e10*/  @!P6 IMAD.IADD R63, R63, 0x1, -R2 ;  /* 0x000000013f3fe824 */ /* 0x000fe400078e0a02 */
[----:B------:R-:W-:-:S02]  /*2e20*/  IMAD R73, R2, R44, R73 ;  /* 0x0000002c02497224 */ /* 0x000fc400078e0249 */
[----:B------:R-:W-:Y:S01]  /*2e30*/  @!P4 IMAD.MOV R59, RZ, RZ, -R59 ;  /* 0x000000ffff3bc224 */ /* 0x000fe200078e0a3b */
[C---:B------:R-:W-:Y:S01]  /*2e40*/  ISETP.GT.U32.AND P4, PT, R2.reuse, R65, PT ;  /* 0x000000410200720c */ /* 0x040fe20003f84070 */
[----:B------:R-:W-:Y:S01]  /*2e50*/  @!P0 IMAD.MOV R61, RZ, RZ, -R61 ;  /* 0x000000ffff3d8224 */ /* 0x000fe200078e0a3d */
[C---:B------:R-:W-:Y:S01]  /*2e60*/  ISETP.GT.U32.AND P6, PT, R2.reuse, R63, PT ;  /* 0x0000003f0200720c */ /* 0x040fe20003fc4070 */
[----:B------:R-:W-:Y:S01]  /*2e70*/  @!P1 IMAD.MOV R57, RZ, RZ, -R57 ;  /* 0x000000ffff399224 */ /* 0x000fe200078e0a39 */
[C---:B------:R-:W-:Y:S01]  /*2e80*/  ISETP.GT.U32.AND P0, PT, R2.reuse, R69, PT ;  /* 0x000000450200720c */ /* 0x040fe20003f04070 */
[----:B------:R-:W-:Y:S01]  /*2e90*/  @!P3 IMAD.IADD R67, R67, 0x1, -R2 ;  /* 0x000000014343b824 */ /* 0x000fe200078e0a02 */
[----:B------:R-:W-:Y:S01]  /*2ea0*/  ISETP.GT.U32.AND P3, PT, R2, R73, PT ;  /* 0x000000490200720c */ /* 0x000fe20003f64070 */
[----:B------:R-:W-:Y:S01]  /*2eb0*/  IMAD.HI.U32 R46, R5, R75, RZ ;  /* 0x0000004b052e7227 */ /* 0x000fe200078e00ff */
[----:B------:R-:W-:Y:S02]  /*2ec0*/  ISETP.GE.AND P1, PT, R48, RZ, PT ;  /* 0x000000ff3000720c */ /* 0x000fe40003f26270 */
[----:B------:R-:W-:Y:S01]  /*2ed0*/  LOP3.LUT R48, R3, 0xe, RZ, 0xfc, !PT ;  /* 0x0000000e03307812 */ /* 0x000fe200078efcff */
[----:B------:R-:W-:-:S03]  /*2ee0*/  IMAD.HI.U32 R44, R5, R79, RZ ;  /* 0x0000004f052c7227 */ /* 0x000fc600078e00ff */
[----:B------:R-:W-:Y:S01]  /*2ef0*/  IABS R71, R48 ;  /* 0x0000003000477213 */ /* 0x000fe20000000000 */
[--C-:B------:R-:W-:Y:S02]  /*2f00*/  @!P4 IMAD.IADD R65, R65, 0x1, -R2.reuse ;  /* 0x000000014141c824 */ /* 0x100fe400078e0a02 */
[--C-:B------:R-:W-:Y:S01]  /*2f10*/  @!P6 IMAD.IADD R63, R63, 0x1, -R2.reuse ;  /* 0x000000013f3fe824 */ /* 0x100fe200078e0a02 */
[----:B------:R-:W-:Y:S01]  /*2f20*/  ISETP.GE.AND P6, PT, R50, RZ, PT ;  /* 0x000000ff3200720c */ /* 0x000fe20003fc6270 */
[--C-:B------:R-:W-:Y:S01]  /*2f30*/  @!P0 IMAD.IADD R69, R69, 0x1, -R2.reuse ;  /* 0x0000000145458824 */ /* 0x100fe200078e0a02 */
[C---:B------:R-:W-:Y:S01]  /*2f40*/  ISETP.GT.U32.AND P4, PT, R2.reuse, R65, PT ;  /* 0x000000410200720c */ /* 0x040fe20003f84070 */
[----:B------:R-:W-:Y:S01]  /*2f50*/  @!P3 IMAD.IADD R73, R73, 0x1, -R2 ;  /* 0x000000014949b824 */ /* 0x000fe200078e0a02 */
[----:B------:R-:W-:Y:S01]  /*2f60*/  IABS R50, R74 ;  /* 0x0000004a00327213 */ /* 0x000fe20000000000 */
[----:B------:R-:W-:Y:S01]  /*2f70*/  IMAD.HI.U32 R42, R5, R71, RZ ;  /* 0x00000047052a7227 */ /* 0x000fe200078e00ff */
[----:B------:R-:W-:-:S03]  /*2f80*/  ISETP.GT.U32.AND P0, PT, R2, R69, PT ;  /* 0x000000450200720c */ /* 0x000fc60003f04070 */
[----:B------:R-:W-:Y:S01]  /*2f90*/  @!P5 IMAD.MOV R63, RZ, RZ, -R63 ;  /* 0x000000ffff3fd224 */ /* 0x000fe200078e0a3f */
[C---:B------:R-:W-:Y:S01]  /*2fa0*/  ISETP.GT.U32.AND P5, PT, R2.reuse, R73, PT ;  /* 0x000000490200720c */ /* 0x040fe20003fa4070 */
[----:B------:R-:W-:Y:S02]  /*2fb0*/  IMAD.MOV R42, RZ, RZ, -R42 ;  /* 0x000000ffff2a7224 */ /* 0x000fe400078e0a2a */
[----:B------:R-:W-:Y:S02]  /*2fc0*/  IMAD.MOV R46, RZ, RZ, -R46 ;  /* 0x000000ffff2e7224 */ /* 0x000fe400078e0a2e */
[----:B------:R-:W-:Y:S02]  /*2fd0*/  IMAD R71, R2, R42, R71 ;  /* 0x0000002a02477224 */ /* 0x000fe400078e0247 */
[----:B------:R-:W-:Y:S02]  /*2fe0*/  IMAD.MOV R44, RZ, RZ, -R44 ;  /* 0x000000ffff2c7224 */ /* 0x000fe400078e0a2c */
[----:B------:R-:W-:-:S04]  /*2ff0*/  IMAD.HI.U32 R42, R5, R77, RZ ;  /* 0x0000004d052a7227 */ /* 0x000fc800078e00ff */
[C---:B------:R-:W-:Y:S02]  /*3000*/  IMAD R75, R2.reuse, R46, R75 ;  /* 0x0000002e024b7224 */ /* 0x040fe400078e024b */
[C---:B------:R-:W-:Y:S02]  /*3010*/  IMAD R79, R2.reuse, R44, R79 ;  /* 0x0000002c024f7224 */ /* 0x040fe400078e024f */
[----:B------:R-:W-:Y:S01]  /*3020*/  @!P4 IMAD.IADD R65, R65, 0x1, -R2 ;  /* 0x000000014141c824 */ /* 0x000fe200078e0a02 */
[C---:B------:R-:W-:Y:S01]  /*3030*/  ISETP.GT.U32.AND P4, PT, R2.reuse, R71, PT ;  /* 0x000000470200720c */ /* 0x040fe20003f84070 */
[----:B------:R-:W-:Y:S02]  /*3040*/  IMAD.MOV R42, RZ, RZ, -R42 ;  /* 0x000000ffff2a7224 */ /* 0x000fe400078e0a2a */
[--C-:B------:R-:W-:Y:S01]  /*3050*/  @!P0 IMAD.IADD R69, R69, 0x1, -R2.reuse ;  /* 0x0000000145458824 */ /* 0x100fe200078e0a02 */
[C---:B------:R-:W-:Y:S01]  /*3060*/  ISETP.GT.U32.AND P0, PT, R2.reuse, R75, PT ;  /* 0x0000004b0200720c */ /* 0x040fe20003f04070 */
[----:B------:R-:W-:Y:S01]  /*3070*/  @!P5 IMAD.IADD R73, R73, 0x1, -R2 ;  /* 0x000000014949d824 */ /* 0x000fe200078e0a02 */
[C---:B------:R-:W-:Y:S01]  /*3080*/  ISETP.GT.U32.AND P5, PT, R2.reuse, R79, PT ;  /* 0x0000004f0200720c */ /* 0x040fe20003fa4070 */
[----:B------:R-:W-:-:S02]  /*3090*/  IMAD R77, R2, R42, R77 ;  /* 0x0000002a024d7224 */ /* 0x000fc400078e024d */
[----:B------:R-:W-:-:S04]  /*30a0*/  IMAD.HI.U32 R42, R5, R83, RZ ;  /* 0x00000053052a7227 */ /* 0x000fc800078e00ff */
[----:B------:R-:W-:Y:S02]  /*30b0*/  IMAD.MOV R44, RZ, RZ, -R42 ;  /* 0x000000ffff2c7224 */ /* 0x000fe400078e0a2a */
[--C-:B------:R-:W-:Y:S01]  /*30c0*/  @!P4 IMAD.IADD R71, R71, 0x1, -R2.reuse ;  /* 0x000000014747c824 */ /* 0x100fe200078e0a02 */
[----:B------:R-:W-:Y:S01]  /*30d0*/  ISETP.GE.AND P4, PT, R48, RZ, PT ;  /* 0x000000ff3000720c */ /* 0x000fe20003f86270 */
[C---:B------:R-:W-:Y:S02]  /*30e0*/  IMAD R83, R2.reuse, R44, R83 ;  /* 0x0000002c02537224 */ /* 0x040fe400078e0253 */
[--C-:B------:R-:W-:Y:S01]  /*30f0*/  @!P0 IMAD.IADD R75, R75, 0x1, -R2.reuse ;  /* 0x000000014b4b8824 */ /* 0x100fe200078e0a02 */
[C---:B------:R-:W-:Y:S01]  /*3100*/  ISETP.GT.U32.AND P3, PT, R2.reuse, R71, PT ;  /* 0x000000470200720c */ /* 0x040fe20003f64070 */
[----:B------:R-:W-:Y:S01]  /*3110*/  @!P5 IMAD.IADD R79, R79, 0x1, -R2 ;  /* 0x000000014f4fd824 */ /* 0x000fe200078e0a02 */
[C---:B------:R-:W-:Y:S01]  /*3120*/  ISETP.GT.U32.AND P5, PT, R2.reuse, R83, PT ;  /* 0x000000530200720c */ /* 0x040fe20003fa4070 */
[----:B------:R-:W-:Y:S01]  /*3130*/  IMAD.HI.U32 R42, R5, R85, RZ ;  /* 0x00000055052a7227 */ /* 0x000fe200078e00ff */
[----:B------:R-:W-:-:S03]  /*3140*/  ISETP.GT.U32.AND P0, PT, R2, R75, PT ;  /* 0x0000004b0200720c */ /* 0x000fc60003f04070 */
[----:B------:R-:W-:-:S04]  /*3150*/  IMAD.HI.U32 R46, R5, R81, RZ ;  /* 0x00000051052e7227 */ /* 0x000fc800078e00ff */
[----:B------:R-:W-:Y:S02]  /*3160*/  IMAD.MOV R42, RZ, RZ, -R42 ;  /* 0x000000ffff2a7224 */ /* 0x000fe400078e0a2a */
[----:B------:R-:W-:Y:S02]  /*3170*/  IMAD.MOV R46, RZ, RZ, -R46 ;  /* 0x000000ffff2e7224 */ /* 0x000fe400078e0a2e */
[C---:B------:R-:W-:Y:S02]  /*3180*/  IMAD R85, R2.reuse, R42, R85 ;  /* 0x0000002a02557224 */ /* 0x040fe400078e0255 */
[C---:B------:R-:W-:Y:S02]  /*3190*/  IMAD R81, R2.reuse, R46, R81 ;  /* 0x0000002e02517224 */ /* 0x040fe400078e0251 */
[--C-:B------:R-:W-:Y:S01]  /*31a0*/  @!P5 IMAD.IADD R83, R83, 0x1, -R2.reuse ;  /* 0x000000015353d824 */ /* 0x100fe200078e0a02 */
[C---:B------:R-:W-:Y:S01]  /*31b0*/  ISETP.GT.U32.AND P5, PT, R2.reuse, R85, PT ;  /* 0x000000550200720c */ /* 0x040fe20003fa4070 */
[----:B------:R-:W-:Y:S01]  /*31c0*/  @!P3 IMAD.IADD R71, R71, 0x1, -R2 ;  /* 0x000000014747b824 */ /* 0x000fe200078e0a02 */
[----:B------:R-:W-:Y:S01]  /*31d0*/  ISETP.GT.U32.AND P3, PT, R2, R77, PT ;  /* 0x0000004d0200720c */ /* 0x000fe20003f64070 */
[----:B------:R-:W-:-:S04]  /*31e0*/  IMAD.HI.U32 R44, R5, R87, RZ ;  /* 0x00000057052c7227 */ /* 0x000fc800078e00ff */
[----:B------:R-:W-:Y:S01]  /*31f0*/  @!P0 IMAD.IADD R75, R75, 0x1, -R2 ;  /* 0x000000014b4b8824 */ /* 0x000fe200078e0a02 */
[----:B------:R-:W-:Y:S01]  /*3200*/  ISETP.GT.U32.AND P0, PT, R2, R81, PT ;  /* 0x000000510200720c */ /* 0x000fe20003f04070 */
[----:B------:R-:W-:Y:S02]  /*3210*/  IMAD.MOV R44, RZ, RZ, -R44 ;  /* 0x000000ffff2c7224 */ /* 0x000fe400078e0a2c */
[----:B------:R-:W-:-:S04]  /*3220*/  IMAD.HI.U32 R46, R5, R89, RZ ;  /* 0x00000059052e7227 */ /* 0x000fc800078e00ff */
[C---:B------:R-:W-:Y:S02]  /*3230*/  IMAD R87, R2.reuse, R44, R87 ;  /* 0x0000002c02577224 */ /* 0x040fe400078e0257 */
[--C-:B------:R-:W-:Y:S02]  /*3240*/  @!P5 IMAD.IADD R85, R85, 0x1, -R2.reuse ;  /* 0x000000015555d824 */ /* 0x100fe400078e0a02 */
[--C-:B------:R-:W-:Y:S01]  /*3250*/  @!P3 IMAD.IADD R77, R77, 0x1, -R2.reuse ;  /* 0x000000014d4db824 */ /* 0x100fe200078e0a02 */
[----:B------:R-:W-:Y:S01]  /*3260*/  ISETP.GT.U32.AND P5, PT, R2, R87, PT ;  /* 0x000000570200720c */ /* 0x000fe20003fa4070 */
[----:B------:R-:W-:Y:S01]  /*3270*/  @!P0 IMAD.IADD R81, R81, 0x1, -R2 ;  /* 0x0000000151518824 */ /* 0x000fe200078e0a02 */
[----:B------:R-:W-:Y:S01]  /*3280*/  ISETP.GE.AND P3, PT, R52, RZ, PT ;  /* 0x000000ff3400720c */ /* 0x000fe20003f66270 */
[----:B------:R-:W-:Y:S01]  /*3290*/  IMAD.MOV R46, RZ, RZ, -R46 ;  /* 0x000000ffff2e7224 */ /* 0x000fe200078e0a2e */
[----:B------:R-:W-:Y:S01]  /*32a0*/  ISETP.GE.AND P0, PT, R54, RZ, PT ;  /* 0x000000ff3600720c */ /* 0x000fe20003f06270 */
[----:B------:R-:W-:Y:S01]  /*32b0*/  IMAD.HI.U32 R42, R5, R91, RZ ;  /* 0x0000005b052a7227 */ /* 0x000fe200078e00ff */
[----:B------:R-:W-:-:S02]  /*32c0*/  IABS R52, R76 ;  /* 0x0000004c00347213 */ /* 0x000fc40000000000 */
[----:B------:R-:W-:Y:S01]  /*32d0*/  IABS R54, R78 ;  /* 0x0000004e00367213 */ /* 0x000fe20000000000 */
[----:B------:R-:W-:Y:S01]  /*32e0*/  @!P2 IMAD.MOV R65, RZ, RZ, -R65 ;  /* 0x000000ffff41a224 */ /* 0x000fe200078e0a41 */
[C---:B------:R-:W-:Y:S01]  /*32f0*/  ISETP.GT.U32.AND P2, PT, R2.reuse, R77, PT ;  /* 0x0000004d0200720c */ /* 0x040fe20003f44070 */
[----:B------:R-:W-:Y:S01]  /*3300*/  @!P1 IMAD.MOV R67, RZ, RZ, -R67 ;  /* 0x000000ffff439224 */ /* 0x000fe200078e0a43 */
[----:B------:R-:W-:Y:S01]  /*3310*/  ISETP.GT.U32.AND P1, PT, R2, R79, PT ;  /* 0x0000004f0200720c */ /* 0x000fe20003f24070 */
[----:B------:R-:W-:-:S04]  /*3320*/  IMAD.HI.U32 R44, R5, R50, RZ ;  /* 0x00000032052c7227 */ /* 0x000fc800078e00ff */
[----:B------:R-:W-:Y:S02]  /*3330*/  IMAD R89, R2, R46, R89 ;  /* 0x0000002e02597224 */ /* 0x000fe400078e0259 */
[----:B------:R-:W-:Y:S02]  /*3340*/  IMAD.MOV R42, RZ, RZ, -R42 ;  /* 0x000000ffff2a7224 */ /* 0x000fe400078e0a2a */
[----:B------:R-:W-:-:S04]  /*3350*/  IMAD.HI.U32 R46, R5, R52, RZ ;  /* 0x00000034052e7227 */ /* 0x000fc800078e00ff */
[----:B------:R-:W-:-:S04]  /*3360*/  IMAD.HI.U32 R48, R5, R54, RZ ;  /* 0x0000003605307227 */ /* 0x000fc800078e00ff */
[----:B------:R-:W-:Y:S02]  /*3370*/  IMAD.MOV R93, RZ, RZ, -R44 ;  /* 0x000000ffff5d7224 */ /* 0x000fe400078e0a2c */
[----:B------:R-:W-:Y:S02]  /*3380*/  IMAD R91, R2, R42, R91 ;  /* 0x0000002a025b7224 */ /* 0x000fe400078e025b */
[----:B------:R-:W-:Y:S02]  /*3390*/  IMAD.MOV R95, RZ, RZ, -R46 ;  /* 0x000000ffff5f7224 */ /* 0x000fe400078e0a2e */
[----:B------:R-:W-:-:S04]  /*33a0*/  IMAD.HI.U32 R42, R5, R56, RZ ;  /* 0x00000038052a7227 */ /* 0x000fc800078e00ff */
[----:B------:R-:W-:Y:S01]  /*33b0*/  @!P5 IMAD.IADD R87, R87, 0x1, -R2 ;  /* 0x000000015757d824 */ /* 0x000fe200078e0a02 */
[C---:B------:R-:W-:Y:S01]  /*33c0*/  ISETP.GT.U32.AND P5, PT, R2.reuse, R81, PT ;  /* 0x000000510200720c */ /* 0x040fe20003fa4070 */
[----:B------:R-:W-:Y:S02]  /*33d0*/  IMAD.MOV R97, RZ, RZ, -R48 ;  /* 0x000000ffff617224 */ /* 0x000fe400078e0a30 */
[C---:B------:R-:W-:Y:S02]  /*33e0*/  IMAD R5, R2.reuse, R93, R50 ;  /* 0x0000005d02057224 */ /* 0x040fe400078e0232 */
[----:B------:R-:W-:Y:S01]  /*33f0*/  @!P4 IMAD.MOV R71, RZ, RZ, -R71 ;  /* 0x000000ffff47c224 */ /* 0x000fe200078e0a47 */
[C---:B------:R-:W-:Y:S01]  /*3400*/  ISETP.GT.U32.AND P4, PT, R2.reuse, R83, PT ;  /* 0x000000530200720c */ /* 0x040fe20003f84070 */
[C---:B------:R-:W-:Y:S02]  /*3410*/  IMAD R93, R2.reuse, R95, R52 ;  /* 0x0000005f025d7224 */ /* 0x040fe400078e0234 */
[----:B------:R-:W-:-:S02]  /*3420*/  IMAD R95, R2, R97, R54 ;  /* 0x00000061025f7224 */ /* 0x000fc400078e0236 */
[----:B------:R-:W-:Y:S01]  /*3430*/  @!P6 IMAD.MOV R69, RZ, RZ, -R69 ;  /* 0x000000ffff45e224 */ /* 0x000fe200078e0a45 */
[C---:B------:R-:W-:Y:S01]  /*3440*/  ISETP.GT.U32.AND P6, PT, R2.reuse, R87, PT ;  /* 0x000000570200720c */ /* 0x040fe20003fc4070 */
[----:B------:R-:W-:Y:S01]  /*3450*/  @!P3 IMAD.MOV R73, RZ, RZ, -R73 ;  /* 0x000000ffff49b224 */ /* 0x000fe200078e0a49 */
[C---:B------:R-:W-:Y:S01]  /*3460*/  ISETP.GT.U32.AND P3, PT, R2.reuse, R85, PT ;  /* 0x000000550200720c */ /* 0x040fe20003f64070 */
[----:B------:R-:W-:Y:S01]  /*3470*/  @!P0 IMAD.MOV R75, RZ, RZ, -R75 ;  /* 0x000000ffff4b8224 */ /* 0x000fe200078e0a4b */
[C---:B------:R-:W-:Y:S01]  /*3480*/  ISETP.GT.U32.AND P0, PT, R2.reuse, R89, PT ;  /* 0x000000590200720c */ /* 0x040fe20003f04070 */
[--C-:B------:R-:W-:Y:S01]  /*3490*/  @!P2 IMAD.IADD R77, R77, 0x1, -R2.reuse ;  /* 0x000000014d4da824 */ /* 0x100fe200078e0a02 */
[C---:B------:R-:W-:Y:S01]  /*34a0*/  ISETP.GT.U32.AND P2, PT, R2.reuse, R91, PT ;  /* 0x0000005b0200720c */ /* 0x040fe20003f44070 */
[----:B------:R-:W-:Y:S01]  /*34b0*/  @!P1 IMAD.IADD R79, R79, 0x1, -R2 ;  /* 0x000000014f4f9824 */ /* 0x000fe200078e0a02 */
[----:B------:R-:W-:Y:S01]  /*34c0*/  ISETP.GT.U32.AND P1, PT, R2, R5, PT ;  /* 0x000000050200720c */ /* 0x000fe20003f24070 */
[----:B------:R-:W-:Y:S01]  /*34d0*/  IMAD.MOV R97, RZ, RZ, -R42 ;  /* 0x000000ffff617224 */ /* 0x000fe200078e0a2a */
[----:B------:R-:W-:Y:S01]  /*34e0*/  SHF.R.S32.HI R42, RZ, 0x1f, R243 ;  /* 0x0000001fff2a7819 */ /* 0x000fe200000114f3 */
[----:B------:R-:W-:-:S02]  /*34f0*/  @!P5 IMAD.IADD R81, R81, 0x1, -R2 ;  /* 0x000000015151d824 */ /* 0x000fc400078e0a02 */
[----:B------:R-:W-:Y:S01]  /*3500*/  IMAD R97, R2, R97, R56 ;  /* 0x0000006102617224 */ /* 0x000fe200078e0238 */
[----:B------:R-:W-:Y:S01]  /*3510*/  LEA.HI R243, R42, R243, RZ, 0x7 ;  /* 0x000000f32af37211 */ /* 0x000fe200078f38ff */
[--C-:B------:R-:W-:Y:S01]  /*3520*/  @!P4 IMAD.IADD R83, R83, 0x1, -R2.reuse ;  /* 0x000000015353c824 */ /* 0x100fe200078e0a02 */
[C---:B------:R-:W-:Y:S01]  /*3530*/  ISETP.GT.U32.AND P4, PT, R2.reuse, R93, PT ;  /* 0x0000005d0200720c */ /* 0x040fe20003f84070 */
[--C-:B------:R-:W-:Y:S01]  /*3540*/  @!P3 IMAD.IADD R85, R85, 0x1, -R2.reuse ;  /* 0x000000015555b824 */ /* 0x100fe200078e0a02 */
[----:B------:R-:W-:Y:S01]  /*3550*/  ISETP.GT.U32.AND P5, PT, R2, R97, PT ;  /* 0x000000610200720c */ /* 0x000fe20003fa4070 */
[--C-:B------:R-:W-:Y:S01]  /*3560*/  @!P6 IMAD.IADD R87, R87, 0x1, -R2.reuse ;  /* 0x000000015757e824 */ /* 0x100fe200078e0a02 */
[----:B------:R-:W-:Y:S01]  /*3570*/  ISETP.GE.AND P3, PT, R58, RZ, PT ;  /* 0x000000ff3a00720c */ /* 0x000fe20003f66270 */
[--C-:B------:R-:W-:Y:S01]  /*3580*/  @!P0 IMAD.IADD R89, R89, 0x1, -R2.reuse ;  /* 0x0000000159598824 */ /* 0x100fe200078e0a02 */
[----:B------:R-:W-:Y:S01]  /*3590*/  ISETP.GT.U32.AND P6, PT, R2, R95, PT ;  /* 0x0000005f0200720c */ /* 0x000fe20003fc4070 */
[--C-:B------:R-:W-:Y:S01]  /*35a0*/  @!P2 IMAD.IADD R91, R91, 0x1, -R2.reuse ;  /* 0x000000015b5ba824 */ /* 0x100fe200078e0a02 */
[----:B------:R-:W-:Y:S01]  /*35b0*/  ISETP.GE.AND P0, PT, R60, RZ, PT ;  /* 0x000000ff3c00720c */ /* 0x000fe20003f06270 */
[--C-:B------:R-:W-:Y:S01]  /*35c0*/  @!P1 IMAD.IADD R5, R5, 0x1, -R2.reuse ;  /* 0x0000000105059824 */ /* 0x100fe200078e0a02 */
[----:B------:R-:W-:Y:S01]  /*35d0*/  ISETP.GE.AND P2, PT, R62, RZ, PT ;  /* 0x000000ff3e00720c */ /* 0x000fe20003f46270 */
[----:B------:R-:W-:Y:S01]  /*35e0*/  IMAD R251, R251, UR13, RZ ;  /* 0x0000000dfbfb7c24 */ /* 0x000fe2000f8e02ff */
[----:B------:R-:W-:Y:S01]  /*35f0*/  ISETP.GE.AND P1, PT, R64, RZ, PT ;  /* 0x000000ff4000720c */ /* 0x000fe20003f26270 */
[--C-:B------:R-:W-:Y:S01]  /*3600*/  @!P4 IMAD.IADD R93, R93, 0x1, -R2.reuse ;  /* 0x000000015d5dc824 */ /* 0x100fe200078e0a02 */
[----:B------:R-:W-:Y:S01]  /*3610*/  ISETP.GE.AND P4, PT, R68, RZ, PT ;  /* 0x000000ff4400720c */ /* 0x000fe20003f86270 */
[--C-:B------:R-:W-:Y:S01]  /*3620*/  @!P5 IMAD.IADD R97, R97, 0x1, -R2.reuse ;  /* 0x000000016161d824 */ /* 0x100fe200078e0a02 */
[----:B------:R-:W-:Y:S01]  /*3630*/  ISETP.GE.AND P5, PT, R66, RZ, PT ;  /* 0x000000ff4200720c */ /* 0x000fe20003fa6270 */
[----:B------:R-:W-:Y:S01]  /*3640*/  @!P3 IMAD.MOV R77, RZ, RZ, -R77 ;  /* 0x000000ffff4db224 */ /* 0x000fe200078e0a4d */
[C---:B------:R-:W-:Y:S01]  /*3650*/  ISETP.GT.U32.AND P3, PT, R2.reuse, R89, PT ;  /* 0x000000590200720c */ /* 0x040fe20003f64070 */
[--C-:B------:R-:W-:Y:S01]  /*3660*/  @!P6 IMAD.IADD R95, R95, 0x1, -R2.reuse ;  /* 0x000000015f5fe824 */ /* 0x100fe200078e0a02 */
[C---:B------:R-:W-:Y:S01]  /*3670*/  ISETP.GT.U32.AND P6, PT, R2.reuse, R93, PT ;  /* 0x0000005d0200720c */ /* 0x040fe20003fc4070 */
[----:B------:R-:W-:Y:S01]  /*3680*/  @!P0 IMAD.MOV R79, RZ, RZ, -R79 ;  /* 0x000000ffff4f8224 */ /* 0x000fe200078e0a4f */
[C---:B------:R-:W-:Y:S01]  /*3690*/  ISETP.GT.U32.AND P0, PT, R2.reuse, R91, PT ;  /* 0x0000005b0200720c */ /* 0x040fe20003f04070 */
[----:B------:R-:W-:Y:S01]  /*36a0*/  @!P2 IMAD.MOV R81, RZ, RZ, -R81 ;  /* 0x000000ffff51a224 */ /* 0x000fe200078e0a51 */
[C---:B------:R-:W-:Y:S01]  /*36b0*/  ISETP.GT.U32.AND P2, PT, R2.reuse, R5, PT ;  /* 0x000000050200720c */ /* 0x040fe20003f44070 */
[----:B------:R-:W-:Y:S01]  /*36c0*/  @!P1 IMAD.MOV R83, RZ, RZ, -R83 ;  /* 0x000000ffff539224 */ /* 0x000fe200078e0a53 */
[C---:B------:R-:W-:Y:S01]  /*36d0*/  ISETP.GT.U32.AND P1, PT, R2.reuse, R97, PT ;  /* 0x000000610200720c */ /* 0x040fe20003f24070 */
[----:B------:R-:W-:Y:S01]  /*36e0*/  @!P4 IMAD.MOV R87, RZ, RZ, -R87 ;  /* 0x000000ffff57c224 */ /* 0x000fe200078e0a57 */
[----:B------:R-:W-:Y:S01]  /*36f0*/  ISETP.GE.AND P4, PT, R3, RZ, PT ;  /* 0x000000ff0300720c */ /* 0x000fe20003f86270 */
[----:B------:R-:W-:Y:S01]  /*3700*/  @!P5 IMAD.MOV R85, RZ, RZ, -R85 ;  /* 0x000000ffff55d224 */ /* 0x000fe200078e0a55 */
[----:B------:R-:W-:Y:S01]  /*3710*/  ISETP.GT.U32.AND P5, PT, R2, R95, PT ;  /* 0x0000005f0200720c */ /* 0x000fe20003fa4070 */
[--C-:B------:R-:W-:Y:S01]  /*3720*/  @!P3 IMAD.IADD R89, R89, 0x1, -R2.reuse ;  /* 0x000000015959b824 */ /* 0x100fe200078e0a02 */
[----:B------:R-:W-:Y:S01]  /*3730*/  ISETP.GE.AND P3, PT, R70, RZ, PT ;  /* 0x000000ff4600720c */ /* 0x000fe20003f66270 */
        /* <DEDUP_REMOVED lines=8> */
[----:B------:R-:W-:Y:S01]  /*37c0*/  IMAD R250, R250, UR13, RZ ;  /* 0x0000000dfafa7c24 */ /* 0x000fe2000f8e02ff */
[----:B------:R-:W-:Y:S01]  /*37d0*/  LOP3.LUT R3, RZ, R45, RZ, 0x33, !PT ;  /* 0x0000002dff037212 */ /* 0x000fe200078e33ff */
[----:B------:R-:W-:Y:S01]  /*37e0*/  @!P5 IMAD.IADD R95, R95, 0x1, -R2 ;  /* 0x000000015f5fd824 */ /* 0x000fe200078e0a02 */
[----:B------:R-:W-:Y:S01]  /*37f0*/  ISETP.NE.AND P5, PT, R45, RZ, PT ;  /* 0x000000ff2d00720c */ /* 0x000fe20003fa5270 */
[----:B------:R-:W-:Y:S01]  /*3800*/  IMAD.MOV.U32 R2, RZ, RZ, R5 ;  /* 0x000000ffff027224 */ /* 0x000fe200078e0005 */
[----:B------:R-:W-:Y:S01]  /*3810*/  LEA.HI R78, R90, 0x2e, RZ, 0x1a ;  /* 0x0000002e5a4e7811 */ /* 0x000fe200078fd0ff */
[----:B------:R-:W-:Y:S01]  /*3820*/  @!P3 IMAD.MOV R89, RZ, RZ, -R89 ;  /* 0x000000ffff59b224 */ /* 0x000fe200078e0a59 */
[C---:B------:R-:W-:Y:S01]  /*3830*/  SEL R6, R3.reuse, R6, !P5 ;  /* 0x0000000603067207 */ /* 0x040fe20006800000 */
        /* <DEDUP_REMOVED lines=10> */
[----:B------:R-:W-:Y:S01]  /*38e0*/  IMAD R6, R6, UR5, RZ ;  /* 0x0000000506067c24 */ /* 0x000fe2000f8e02ff */
[----:B------:R-:W-:Y:S01]  /*38f0*/  SEL R12, R3, R12, !P5 ;  /* 0x0000000c030c7207 */ /* 0x000fe20006800000 */
[----:B------:R-:W-:Y:S01]  /*3900*/  IMAD R9, R9, UR5, RZ ;  /* 0x0000000509097c24 */ /* 0x000fe2000f8e02ff */
[----:B------:R-:W-:Y:S01]  /*3910*/  SEL R13, R3, R13, !P5 ;  /* 0x0000000d030d7207 */ /* 0x000fe20006800000 */
[----:B------:R-:W-:Y:S01]  /*3920*/  IMAD R7, R7, UR5, RZ ;  /* 0x0000000507077c24 */ /* 0x000fe2000f8e02ff */
[C---:B------:R-:W-:Y:S01]  /*3930*/  SEL R14, R3.reuse, R14, !P5 ;  /* 0x0000000e030e7207 */ /* 0x040fe20006800000 */
[----:B------:R-:W-:Y:S01]  /*3940*/  IMAD R8, R8, UR5, RZ ;  /* 0x0000000508087c24 */ /* 0x000fe2000f8e02ff */
[C---:B------:R-:W-:Y:S01]  /*3950*/  SEL R15, R3.reuse, R15, !P5 ;  /* 0x0000000f030f7207 */ /* 0x040fe20006800000 */
[----:B------:R-:W-:Y:S01]  /*3960*/  IMAD R10, R10, UR5, RZ ;  /* 0x000000050a0a7c24 */ /* 0x000fe2000f8e02ff */
[----:B------:R-:W-:Y:S01]  /*3970*/  SEL R16, R3, R16, !P5 ;  /* 0x0000001003107207 */ /* 0x000fe20006800000 */
        /* <DEDUP_REMOVED lines=107> */
[----:B------:R-:W0:Y:S01]  /*4030*/  LDC.64 R2, c[0x0][0x218] ;  /* 0x00008600ff027b82 */ /* 0x000e220000000a00 */
[----:B------:R-:W-:Y:S01]  /*4040*/  IMAD R89, R89, UR5, RZ ;  /* 0x0000000559597c24 */ /* 0x000fe2000f8e02ff */
[----:B------:R-:W-:Y:S01]  /*4050*/  LEA R76, P0, R77, UR6, 0x1 ;  /* 0x000000064d4c7c11 */ /* 0x000fe2000f8008ff */
[----:B------:R-:W-:Y:S01]  /*4060*/  IMAD R91, R91, UR5, RZ ;  /* 0x000000055b5b7c24 */ /* 0x000fe2000f8e02ff */
[----:B------:R-:W-:Y:S01]  /*4070*/  UIADD3 UR6, UR8, 0x4000, URZ ;  /* 0x0000400008067890 */ /* 0x000fe2000fffe03f */
[----:B------:R-:W-:Y:S01]  /*4080*/  IMAD R42, R42, UR5, RZ ;  /* 0x000000052a2a7c24 */ /* 0x000fe2000f8e02ff */
[----:B------:R-:W-:Y:S01]  /*4090*/  UMOV UR4, URZ ;  /* 0x0000003f00047c82 */ /* 0x000fe20008000000 */
[----:B------:R-:W-:Y:S01]  /*40a0*/  IMAD R93, R93, UR5, RZ ;  /* 0x000000055d5d7c24 */ /* 0x000fe2000f8e02ff */
[----:B------:R-:W-:Y:S01]  /*40b0*/  USHF.R.U32.HI UR14, URZ, 0x4, UR6 ;  /* 0x000000043f0e7899 */ /* 0x000fe20008011606 */
[----:B------:R-:W-:Y:S01]  /*40c0*/  IMAD R95, R95, UR5, RZ ;  /* 0x000000055f5f7c24 */ /* 0x000fe2000f8e02ff */
[----:B------:R-:W-:Y:S01]  /*40d0*/  UIADD3 UR6, UP0, UR12, 0x80, URZ ;  /* 0x000000800c067890 */ /* 0x000fe2000ff1e03f */
[----:B------:R-:W-:Y:S01]  /*40e0*/  IMAD R97, R97, UR5, RZ ;  /* 0x0000000561617c24 */ /* 0x000fe2000f8e02ff */
[----:B------:R-:W-:Y:S01]  /*40f0*/  USGXT.U32 UR14, UR14, 0xe ;  /* 0x0000000e0e0e789a */ /* 0x000fe20008000000 */
[----:B------:R-:W-:Y:S01]  /*4100*/  IMAD R78, R78, UR13, RZ ;  /* 0x0000000d4e4e7c24 */ /* 0x000fe2000f8e02ff */
[----:B------:R-:W-:Y:S01]  /*4110*/  LEA.HI.X.SX32 R77, R77, UR7, 0x1, P0 ;  /* 0x000000074d4d7c11 */ /* 0x000fe200080f0eff */
[----:B------:R-:W-:Y:S01]  /*4120*/  UIADD3.X UR7, UR4, 0x40000040, URZ, UP0, !UPT ;  /* 0x4000004004077890 */ /* 0x000fe200087fe43f */
[----:B------:R-:W-:Y:S01]  /*4130*/  CS2R R44, SRZ ;  /* 0x00000000002c7805 */ /* 0x000fe2000001ff00 */
[----:B------:R-:W-:Y:S01]  /*4140*/  UMOV UR5, URZ ;  /* 0x0000003f00057c82 */ /* 0x000fe20008000000 */
[----:B------:R-:W-:Y:S01]  /*4150*/  IMAD R249, R249, UR13, RZ ;  /* 0x0000000df9f97c24 */ /* 0x000fe2000f8e02ff */
[----:B------:R-:W-:Y:S01]  /*4160*/  UMOV UR4, UR6 ;  /* 0x0000000600047c82 */ /* 0x000fe20008000000 */
[----:B------:R-:W-:Y:S01]  /*4170*/  IMAD R248, R248, UR13, RZ ;  /* 0x0000000df8f87c24 */ /* 0x000fe2000f8e02ff */
[----:B------:R-:W-:Y:S01]  /*4180*/  SHF.R.S32.HI R243, RZ, 0x7, R243 ;  /* 0x00000007fff37819 */ /* 0x000fe200000114f3 */
[----:B------:R-:W-:Y:S01]  /*4190*/  IMAD R247, R247, UR13, RZ ;  /* 0x0000000df7f77c24 */ /* 0x000fe2000f8e02ff */
[-C--:B0-----:R-:W-:Y:S01]  /*41a0*/  LEA R187, P2, R6, R2.reuse, 0x1 ;  /* 0x0000000206bb7211 */ /* 0x081fe200078408ff */
[----:B------:R-:W-:Y:S01]  /*41b0*/  IMAD R246, R246, UR13, RZ ;  /* 0x0000000df6f67c24 */ /* 0x000fe2000f8e02ff */
[-C--:B------:R-:W-:Y:S01]  /*41c0*/  LEA R188, P3, R9, R2.reuse, 0x1 ;  /* 0x0000000209bc7211 */ /* 0x080fe200078608ff */
[----:B------:R-:W-:Y:S01]  /*41d0*/  IMAD R245, R245, UR13, RZ ;  /* 0x0000000df5f57c24 */ /* 0x000fe2000f8e02ff */
[-C--:B------:R-:W-:Y:S01]  /*41e0*/  LEA R166, P4, R7, R2.reuse, 0x1 ;  /* 0x0000000207a67211 */ /* 0x080fe200078808ff */
[----:B------:R-:W-:Y:S01]  /*41f0*/  IMAD R244, R244, UR13, RZ ;  /* 0x0000000df4f47c24 */ /* 0x000fe2000f8e02ff */
[----:B------:R-:W-:-:S02]  /*4200*/  LEA R189, P5, R8, R2, 0x1 ;  /* 0x0000000208bd7211 */ /* 0x000fc400078a08ff */
[-C--:B------:R-:W-:Y:S02]  /*4210*/  LEA R190, P6, R10, R2.reuse, 0x1 ;  /* 0x000000020abe7211 */ /* 0x080fe400078c08ff */
[-C--:B------:R-:W-:Y:S02]  /*4220*/  LEA.HI.X.SX32 R162, R6, R3.reuse, 0x1, P2 ;  /* 0x0000000306a27211 */ /* 0x080fe400010f0eff */
[-C--:B------:R-:W-:Y:S02]  /*4230*/  LEA.HI.X.SX32 R164, R9, R3.reuse, 0x1, P3 ;  /* 0x0000000309a47211 */ /* 0x080fe400018f0eff */
[-C--:B------:R-:W-:Y:S02]  /*4240*/  LEA.HI.X.SX32 R58, R7, R3.reuse, 0x1, P4 ;  /* 0x00000003073a7211 */ /* 0x080fe400020f0eff */
[----:B------:R-:W-:Y:S02]  /*4250*/  LEA.HI.X.SX32 R59, R8, R3, 0x1, P5 ;  /* 0x00000003083b7211 */ /* 0x000fe400028f0eff */
[----:B------:R-:W-:-:S02]  /*4260*/  LEA R191, P1, R11, R2, 0x1 ;  /* 0x000000020bbf7211 */ /* 0x000fc400078208ff */
[-C--:B------:R-:W-:Y:S02]  /*4270*/  LEA R192, P2, R12, R2.reuse, 0x1 ;  /* 0x000000020cc07211 */ /* 0x080fe400078408ff */
[-C--:B------:R-:W-:Y:S02]  /*4280*/  LEA R193, P3, R13, R2.reuse, 0x1 ;  /* 0x000000020dc17211 */ /* 0x080fe400078608ff */
[-C--:B------:R-:W-:Y:S02]  /*4290*/  LEA R194, P4, R14, R2.reuse, 0x1 ;  /* 0x000000020ec27211 */ /* 0x080fe400078808ff */
[-C--:B------:R-:W-:Y:S02]  /*42a0*/  LEA R195, P5, R15, R2.reuse, 0x1 ;  /* 0x000000020fc37211 */ /* 0x080fe400078a08ff */
[----:B------:R-:W-:Y:S02]  /*42b0*/  LEA.HI.X.SX32 R60, R10, R3, 0x1, P6 ;  /* 0x000000030a3c7211 */ /* 0x000fe400030f0eff */
[----:B------:R-:W-:-:S02]  /*42c0*/  LEA R196, P6, R16, R2, 0x1 ;  /* 0x0000000210c47211 */ /* 0x000fc400078c08ff */
[-C--:B------:R-:W-:Y:S02]  /*42d0*/  LEA.HI.X.SX32 R61, R11, R3.reuse, 0x1, P1 ;  /* 0x000000030b3d7211 */ /* 0x080fe400008f0eff */
        /* <DEDUP_REMOVED lines=26> */
[----:B------:R-:W-:Y:S02]  /*4480*/  CS2R R24, SRZ ;  /* 0x0000000000187805 */ /* 0x000fe4000001ff00 */
[-C--:B------:R-:W-:Y:S02]  /*4490*/  LEA.HI.X.SX32 R186, R26, R3.reuse, 0x1, P4 ;  /* 0x000000031aba7211 */ /* 0x080fe400020f0eff */
[----:B------:R-:W-:-:S02]  /*44a0*/  LEA.HI.X.SX32 R138, R27, R3, 0x1, P5 ;  /* 0x000000031b8a7211 */ /* 0x000fc400028f0eff */
[----:B------:R-:W-:Y:S02]  /*44b0*/  CS2R R26, SRZ ;  /* 0x00000000001a7805 */ /* 0x000fe4000001ff00 */
[-C--:B------:R-:W-:Y:S02]  /*44c0*/  LEA R10, P1, R29, R2.reuse, 0x1 ;  /* 0x000000021d0a7211 */ /* 0x080fe400078208ff */
[-C--:B------:R-:W-:Y:S02]  /*44d0*/  LEA R11, P2, R30, R2.reuse, 0x1 ;  /* 0x000000021e0b7211 */ /* 0x080fe400078408ff */
[-C--:B------:R-:W-:Y:S02]  /*44e0*/  LEA R12, P3, R31, R2.reuse, 0x1 ;  /* 0x000000021f0c7211 */ /* 0x080fe400078608ff */
[-C--:B------:R-:W-:Y:S02]  /*44f0*/  LEA R13, P4, R32, R2.reuse, 0x1 ;  /* 0x00000002200d7211 */ /* 0x080fe400078808ff */
[----:B------:R-:W-:-:S02]  /*4500*/  LEA R14, P5, R33, R2, 0x1 ;  /* 0x00000002210e7211 */ /* 0x000fc400078a08ff */
[-C--:B------:R-:W-:Y:S02]  /*4510*/  LEA.HI.X.SX32 R136, R28, R3.reuse, 0x1, P6 ;  /* 0x000000031c887211 */ /* 0x080fe400030f0eff */
[----:B------:R-:W-:Y:S02]  /*4520*/  LEA R15, P6, R34, R2, 0x1 ;  /* 0x00000002220f7211 */ /* 0x000fe400078c08ff */
[-C--:B------:R-:W-:Y:S02]  /*4530*/  LEA.HI.X.SX32 R170, R29, R3.reuse, 0x1, P1 ;  /* 0x000000031daa7211 */ /* 0x080fe400008f0eff */
[----:B------:R-:W-:Y:S02]  /*4540*/  CS2R R28, SRZ ;  /* 0x00000000001c7805 */ /* 0x000fe4000001ff00 */
[-C--:B------:R-:W-:Y:S02]  /*4550*/  LEA.HI.X.SX32 R134, R30, R3.reuse, 0x1, P2 ;  /* 0x000000031e867211 */ /* 0x080fe400010f0eff */
[----:B------:R-:W-:-:S02]  /*4560*/  LEA.HI.X.SX32 R171, R31, R3, 0x1, P3 ;  /* 0x000000031fab7211 */ /* 0x000fc400018f0eff */
[----:B------:R-:W-:Y:S02]  /*4570*/  CS2R R30, SRZ ;  /* 0x00000000001e7805 */ /* 0x000fe4000001ff00 */
[-C--:B------:R-:W-:Y:S02]  /*4580*/  LEA.HI.X.SX32 R132, R32, R3.reuse, 0x1, P4 ;  /* 0x0000000320847211 */ /* 0x080fe400020f0eff */
[----:B------:R-:W-:Y:S02]  /*4590*/  LEA.HI.X.SX32 R172, R33, R3, 0x1, P5 ;  /* 0x0000000321ac7211 */ /* 0x000fe400028f0eff */
[----:B------:R-:W-:Y:S02]  /*45a0*/  CS2R R32, SRZ ;  /* 0x0000000000207805 */ /* 0x000fe4000001ff00 */
[-C--:B------:R-:W-:Y:S02]  /*45b0*/  LEA R16, P1, R35, R2.reuse, 0x1 ;  /* 0x0000000223107211 */ /* 0x080fe400078208ff */
[----:B------:R-:W-:-:S02]  /*45c0*/  LEA R5, P2, R36, R2, 0x1 ;  /* 0x0000000224057211 */ /* 0x000fc400078408ff */
[-C--:B------:R-:W-:Y:S02]  /*45d0*/  LEA R57, P3, R37, R2.reuse, 0x1 ;  /* 0x0000000225397211 */ /* 0x080fe400078608ff */
[-C--:B------:R-:W-:Y:S02]  /*45e0*/  LEA R56, P4, R40, R2.reuse, 0x1 ;  /* 0x0000000228387211 */ /* 0x080fe400078808ff */
[-C--:B------:R-:W-:Y:S02]  /*45f0*/  LEA R23, P5, R38, R2.reuse, 0x1 ;  /* 0x0000000226177211 */ /* 0x080fe400078a08ff */
[-C--:B------:R-:W-:Y:S02]  /*4600*/  LEA.HI.X.SX32 R130, R34, R3.reuse, 0x1, P6 ;  /* 0x0000000322827211 */ /* 0x080fe400030f0eff */
[----:B------:R-:W-:Y:S02]  /*4610*/  LEA R22, P6, R39, R2, 0x1 ;  /* 0x0000000227167211 */ /* 0x000fe400078c08ff */
[----:B------:R-:W-:-:S02]  /*4620*/  LEA.HI.X.SX32 R173, R35, R3, 0x1, P1 ;  /* 0x0000000323ad7211 */ /* 0x000fc400008f0eff */
[----:B------:R-:W-:Y:S02]  /*4630*/  CS2R R34, SRZ ;  /* 0x0000000000227805 */ /* 0x000fe4000001ff00 */
[-C--:B------:R-:W-:Y:S02]  /*4640*/  LEA.HI.X.SX32 R174, R36, R3.reuse, 0x1, P2 ;  /* 0x0000000324ae7211 */ /* 0x080fe400010f0eff */
[-C--:B------:R-:W-:Y:S02]  /*4650*/  LEA.HI.X.SX32 R128, R37, R3.reuse, 0x1, P3 ;  /* 0x0000000325807211 */ /* 0x080fe400018f0eff */
[----:B------:R-:W-:Y:S02]  /*4660*/  CS2R R36, SRZ ;  /* 0x0000000000247805 */ /* 0x000fe4000001ff00 */
[-C--:B------:R-:W-:Y:S02]  /*4670*/  LEA.HI.X.SX32 R175, R40, R3.reuse, 0x1, P4 ;  /* 0x0000000328af7211 */ /* 0x080fe400020f0eff */
[----:B------:R-:W-:-:S02]  /*4680*/  LEA.HI.X.SX32 R126, R38, R3, 0x1, P5 ;  /* 0x00000003267e7211 */ /* 0x000fc400028f0eff */
[-C--:B------:R-:W-:Y:S02]  /*4690*/  LEA R21, P1, R41, R2.reuse, 0x1 ;  /* 0x0000000229157211 */ /* 0x080fe400078208ff */
[-C--:B------:R-:W-:Y:S02]  /*46a0*/  LEA R20, P2, R43, R2.reuse, 0x1 ;  /* 0x000000022b147211 */ /* 0x080fe400078408ff */
[-C--:B------:R-:W-:Y:S02]  /*46b0*/  LEA R19, P3, R47, R2.reuse, 0x1 ;  /* 0x000000022f137211 */ /* 0x080fe400078608ff */
[-C--:B------:R-:W-:Y:S02]  /*46c0*/  LEA R4, P4, R49, R2.reuse, 0x1 ;  /* 0x0000000231047211 */ /* 0x080fe400078808ff */
[----:B------:R-:W-:Y:S02]  /*46d0*/  LEA R18, P5, R51, R2, 0x1 ;  /* 0x0000000233127211 */ /* 0x000fe400078a08ff */
[----:B------:R-:W-:-:S02]  /*46e0*/  LEA.HI.X.SX32 R176, R39, R3, 0x1, P6 ;  /* 0x0000000327b07211 */ /* 0x000fc400030f0eff */
[----:B------:R-:W-:Y:S02]  /*46f0*/  CS2R R38, SRZ ;  /* 0x0000000000267805 */ /* 0x000fe4000001ff00 */
[----:B------:R-:W-:Y:S02]  /*4700*/  LEA R17, P6, R53, R2, 0x1 ;  /* 0x0000000235117211 */ /* 0x000fe400078c08ff */
[-C--:B------:R-:W-:Y:S02]  /*4710*/  LEA.HI.X.SX32 R177, R41, R3.reuse, 0x1, P1 ;  /* 0x0000000329b17211 */ /* 0x080fe400008f0eff */
[----:B------:R-:W-:Y:S02]  /*4720*/  CS2R R40, SRZ ;  /* 0x0000000000287805 */ /* 0x000fe4000001ff00 */
[-C--:B------:R-:W-:Y:S02]  /*4730*/  LEA.HI.X.SX32 R178, R43, R3.reuse, 0x1, P2 ;  /* 0x000000032bb27211 */ /* 0x080fe400010f0eff */
[----:B------:R-:W-:-:S02]  /*4740*/  LEA.HI.X.SX32 R179, R47, R3, 0x1, P3 ;  /* 0x000000032fb37211 */ /* 0x000fc400018f0eff */
[----:B------:R-:W-:Y:S02]  /*4750*/  CS2R R46, SRZ ;  /* 0x00000000002e7805 */ /* 0x000fe4000001ff00 */
[-C--:B------:R-:W-:Y:S02]  /*4760*/  LEA.HI.X.SX32 R183, R49, R3.reuse, 0x1, P4 ;  /* 0x0000000331b77211 */ /* 0x080fe400020f0eff */
[----:B------:R-:W-:Y:S02]  /*4770*/  CS2R R48, SRZ ;  /* 0x0000000000307805 */ /* 0x000fe4000001ff00 */
[----:B------:R-:W-:Y:S02]  /*4780*/  LEA.HI.X.SX32 R180, R51, R3, 0x1, P5 ;  /* 0x0000000333b47211 */ /* 0x000fe400028f0eff */
[----:B------:R-:W-:Y:S02]  /*4790*/  CS2R R50, SRZ ;  /* 0x0000000000327805 */ /* 0x000fe4000001ff00 */
[----:B------:R-:W-:-:S02]  /*47a0*/  LEA R6, P1, R55, R2, 0x1 ;  /* 0x0000000237067211 */ /* 0x000fc400078208ff */
[-C--:B------:R-:W-:Y:S02]  /*47b0*/  LEA R7, P2, R182, R2.reuse, 0x1 ;  /* 0x00000002b6077211 */ /* 0x080fe400078408ff */
[-C--:B------:R-:W-:Y:S02]  /*47c0*/  LEA R8, P3, R184, R2.reuse, 0x1 ;  /* 0x00000002b8087211 */ /* 0x080fe400078608ff */
[-C--:B------:R-:W-:Y:S02]  /*47d0*/  LEA R223, P4, R80, R2.reuse, 0x1 ;  /* 0x0000000250df7211 */ /* 0x080fe400078808ff */
[----:B------:R-:W-:Y:S02]  /*47e0*/  LEA R224, P5, R82, R2, 0x1 ;  /* 0x0000000252e07211 */ /* 0x000fe400078a08ff */
[----:B------:R-:W-:Y:S02]  /*47f0*/  LEA.HI.X.SX32 R181, R53, R3, 0x1, P6 ;  /* 0x0000000335b57211 */ /* 0x000fe400030f0eff */
[----:B------:R-:W-:-:S02]  /*4800*/  CS2R R52, SRZ ;  /* 0x0000000000347805 */ /* 0x000fc4000001ff00 */
[----:B------:R-:W-:Y:S02]  /*4810*/  LEA R225, P6, R84, R2, 0x1 ;  /* 0x0000000254e17211 */ /* 0x000fe400078c08ff */
[-C--:B------:R-:W-:Y:S02]  /*4820*/  LEA.HI.X.SX32 R185, R55, R3.reuse, 0x1, P1 ;  /* 0x0000000337b97211 */ /* 0x080fe400008f0eff */
[----:B------:R-:W-:Y:S02]  /*4830*/  CS2R R54, SRZ ;  /* 0x0000000000367805 */ /* 0x000fe4000001ff00 */
[-C--:B------:R-:W-:Y:S02]  /*4840*/  LEA.HI.X.SX32 R182, R182, R3.reuse, 0x1, P2 ;  /* 0x00000003b6b67211 */ /* 0x080fe400010f0eff */
[-C--:B------:R-:W-:Y:S02]  /*4850*/  LEA.HI.X.SX32 R184, R184, R3.reuse, 0x1, P3 ;  /* 0x00000003b8b87211 */ /* 0x080fe400018f0eff */
[----:B------:R-:W-:-:S02]  /*4860*/  LEA.HI.X.SX32 R80, R80, R3, 0x1, P4 ;  /* 0x0000000350507211 */ /* 0x000fc400020f0eff */
[----:B------:R-:W-:Y:S02]  /*4870*/  LEA.HI.X.SX32 R82, R82, R3, 0x1, P5 ;  /* 0x0000000352527211 */ /* 0x000fe400028f0eff */
        /* <DEDUP_REMOVED lines=30> */
[----:B------:R-:W-:Y:S02]  /*4a60*/  LEA.HI R2, R90, 0xe, RZ, 0x1a ;  /* 0x0000000e5a027811 */ /* 0x000fe400078fd0ff */
[C---:B------:R-:W-:Y:S02]  /*4a70*/  LOP3.LUT R89, R0.reuse, 0x7c, RZ, 0xfc, !PT ;  /* 0x0000007c00597812 */ /* 0x040fe400078efcff */
[----:B------:R-:W-:Y:S01]  /*4a80*/  LOP3.LUT R85, R0, 0x78, RZ, 0xfc, !PT ;  /* 0x0000007800557812 */ /* 0x000fe200078efcff */
[----:B------:R-:W-:Y:S01]  /*4a90*/  IMAD R2, R2, UR13, RZ ;  /* 0x0000000d02027c24 */ /* 0x000fe2000f8e02ff */
[-C--:B------:R-:W-:Y:S01]  /*4aa0*/  LEA.HI.X.SX32 R214, R91, R3.reuse, 0x1, P1 ;  /* 0x000000035bd67211 */ /* 0x080fe200008f0eff */
[----:B------:R-:W-:Y:S01]  /*4ab0*/  IMAD R78, R89, UR13, RZ ;  /* 0x0000000d594e7c24 */ /* 0x000fe2000f8e02ff */
[-C--:B------:R-:W-:Y:S01]  /*4ac0*/  LEA.HI.X.SX32 R215, R42, R3.reuse, 0x1, P2 ;  /* 0x000000032ad77211 */ /* 0x080fe200010f0eff */
[----:B------:R-:W-:Y:S01]  /*4ad0*/  IMAD R2, R85, UR13, RZ ;  /* 0x0000000d55027c24 */ /* 0x000fe2000f8e02ff */
[-C--:B------:R-:W-:Y:S01]  /*4ae0*/  LEA.HI.X.SX32 R216, R93, R3.reuse, 0x1, P3 ;  /* 0x000000035dd87211 */ /* 0x080fe200018f0eff */
[----:B------:R-:W-:Y:S01]  /*4af0*/  IMAD R2, R0, UR13, RZ ;  /* 0x0000000d00027c24 */ /* 0x000fe2000f8e02ff */
[-C--:B------:R-:W-:Y:S01]  /*4b00*/  LEA.HI.X.SX32 R217, R95, R3.reuse, 0x1, P4 ;  /* 0x000000035fd97211 */ /* 0x080fe200020f0eff */
[----:B------:R-:W-:Y:S01]  /*4b10*/  IMAD R78, R139, UR13, RZ ;  /* 0x0000000d8b4e7c24 */ /* 0x000fe2000f8e02ff */
[----:B------:R-:W-:Y:S01]  /*4b20*/  LEA.HI.X.SX32 R218, R97, R3, 0x1, P5 ;  /* 0x0000000361da7211 */ /* 0x000fe200028f0eff */
[----:B------:R-:W-:Y:S01]  /*4b30*/  IMAD R2, R135, UR13, RZ ;  /* 0x0000000d87027c24 */ /* 0x000fe2000f8e02ff */
[----:B------:R-:W-:Y:S01]  /*4b40*/  LEA.HI R3, R90, 0x1e, RZ, 0x1a ;  /* 0x0000001e5a037811 */ /* 0x000fe200078fd0ff */
[----:B------:R-:W-:Y:S01]  /*4b50*/  IMAD R78, R133, UR13, RZ ;  /* 0x0000000d854e7c24 */ /* 0x000fe2000f8e02ff */
[----:B------:R-:W-:Y:S01]  /*4b60*/  LOP3.LUT R87, R0, 0x7a, RZ, 0xfc, !PT ;  /* 0x0000007a00577812 */ /* 0x000fe200078efcff */
[----:B------:R-:W-:Y:S01]  /*4b70*/  IMAD R2, R129, UR13, RZ ;  /* 0x0000000d81027c24 */ /* 0x000fe2000f8e02ff */
[C---:B------:R-:W-:Y:S01]  /*4b80*/  LEA.HI R79, R90.reuse, 0x3e, RZ, 0x1a ;  /* 0x0000003e5a4f7811 */ /* 0x040fe200078fd0ff */
[----:B------:R-:W-:Y:S01]  /*4b90*/  IMAD R3, R3, UR13, RZ ;  /* 0x0000000d03037c24 */ /* 0x000fe2000f8e02ff */
[----:B------:R-:W-:Y:S01]  /*4ba0*/  LEA.HI R81, R90, 0x4e, RZ, 0x1a ;  /* 0x0000004e5a517811 */ /* 0x000fe200078fd0ff */
[----:B------:R-:W-:Y:S01]  /*4bb0*/  IMAD R78, R127, UR13, RZ ;  /* 0x0000000d7f4e7c24 */ /* 0x000fe2000f8e02ff */
[----:B------:R-:W-:Y:S01]  /*4bc0*/  LOP3.LUT R97, R0, 0x12, RZ, 0xfc, !PT ;  /* 0x0000001200617812 */ /* 0x000fe200078efcff */
[----:B------:R-:W-:Y:S01]  /*4bd0*/  IMAD R3, R87, UR13, RZ ;  /* 0x0000000d57037c24 */ /* 0x000fe2000f8e02ff */
[----:B------:R-:W-:Y:S01]  /*4be0*/  LEA.HI R83, R90, 0x5e, RZ, 0x1a ;  /* 0x0000005e5a537811 */ /* 0x000fe200078fd0ff */
[----:B------:R-:W-:Y:S01]  /*4bf0*/  IMAD R2, R124, UR13, RZ ;  /* 0x0000000d7c027c24 */ /* 0x000fe2000f8e02ff */
[C---:B------:R-:W-:Y:S01]  /*4c00*/  LOP3.LUT R93, R0.reuse, 0x8, RZ, 0xfc, !PT ;  /* 0x00000008005d7812 */ /* 0x040fe200078efcff */
[----:B------:R-:W-:Y:S01]  /*4c10*/  IMAD R78, R123, UR13, RZ ;  /* 0x0000000d7b4e7c24 */ /* 0x000fe2000f8e02ff */
[C---:B------:R-:W-:Y:S01]  /*4c20*/  LOP3.LUT R95, R0.reuse, 0xc, RZ, 0xfc, !PT ;  /* 0x0000000c005f7812 */ /* 0x040fe200078efcff */
[----:B------:R-:W-:Y:S01]  /*4c30*/  IMAD R79, R79, UR13, RZ ;  /* 0x0000000d4f4f7c24 */ /* 0x000fe2000f8e02ff */
[----:B------:R-:W-:Y:S01]  /*4c40*/  LOP3.LUT R90, R0, 0x2, RZ, 0xfc, !PT ;  /* 0x00000002005a7812 */ /* 0x000fe200078efcff */
[----:B------:R-:W-:Y:S01]  /*4c50*/  IMAD R3, R140, UR10, RZ ;  /* 0x0000000a8c037c24 */ /* 0x000fe2000f8e02ff */
[----:B------:R-:W-:Y:S01]  /*4c60*/  UIADD3 UR10, UP0, UR14, 0x2, URZ ;  /* 0x000000020e0a7890 */ /* 0x000fe2000ff1e03f */
[----:B------:R-:W-:Y:S01]  /*4c70*/  IMAD R2, R122, UR13, RZ ;  /* 0x0000000d7a027c24 */ /* 0x000fe2000f8e02ff */
[----:B------:R-:W-:Y:S01]  /*4c80*/  LOP3.LUT R91, R0, 0x4, RZ, 0xfc, !PT ;  /* 0x00000004005b7812 */ /* 0x000fe200078efcff */
[----:B------:R-:W-:Y:S01]  /*4c90*/  IMAD R78, R121, UR13, RZ ;  /* 0x0000000d794e7c24 */ /* 0x000fe2000f8e02ff */
[----:B------:R-:W-:Y:S01]  /*4ca0*/  UIADD3.X UR11, UR5, 0x40000040, URZ, UP0, !UPT ;  /* 0x40000040050b7890 */ /* 0x000fe200087fe43f */
[----:B------:R-:W-:Y:S01]  /*4cb0*/  IMAD R79, R137, UR13, RZ ;  /* 0x0000000d894f7c24 */ /* 0x000fe2000f8e02ff */
[----:B------:R-:W-:Y:S01]  /*4cc0*/  CS2R R42, SRZ ;  /* 0x00000000002a7805 */ /* 0x000fe2000001ff00 */
[----:B------:R-:W-:Y:S01]  /*4cd0*/  IMAD R2, R120, UR13, RZ ;  /* 0x0000000d78027c24 */ /* 0x000fe2000f8e02ff */
[----:B------:R-:W-:Y:S01]  /*4ce0*/  UMOV UR5, UR7 ;  /* 0x0000000700057c82 */ /* 0x000fe20008000000 */
[----:B------:R-:W-:Y:S01]  /*4cf0*/  IMAD R78, R118, UR13, RZ ;  /* 0x0000000d764e7c24 */ /* 0x000fe2000f8e02ff */
[----:B------:R-:W-:Y:S01]  /*4d00*/  UMOV UR6, UR10 ;  /* 0x0000000a00067c82 */ /* 0x000fe20008000000 */
[----:B------:R-:W-:Y:S01]  /*4d10*/  IMAD R79, R131, UR13, RZ ;  /* 0x0000000d834f7c24 */ /* 0x000fe2000f8e02ff */
[----:B------:R-:W-:Y:S01]  /*4d20*/  UMOV UR7, UR11 ;  /* 0x0000000b00077c82 */ /* 0x000fe20008000000 */
[----:B------:R-:W-:Y:S01]  /*4d30*/  IMAD R2, R117, UR13, RZ ;  /* 0x0000000d75027c24 */ /* 0x000fe2000f8e02ff */
[----:B------:R-:W-:Y:S01]  /*4d40*/  UIADD3.64 UR16, UR4, 0x80, URZ ;  /* 0x0000008004107897 */ /* 0x000fe2000fffe03f */
        /* <DEDUP_REMOVED lines=17> */
[----:B------:R-:W-:Y:S01]  /*4e60*/  SHF.R.S32.HI R2, RZ, 0x1f, R3 ;  /* 0x0000001fff027819 */ /* 0x000fe20000011403 */
[----:B------:R-:W-:Y:S01]  /*4e70*/  IMAD R81, R110, UR13, RZ ;  /* 0x0000000d6e517c24 */ /* 0x000fe2000f8e02ff */
[----:B------:R-:W-:Y:S01]  /*4e80*/  UIADD3.64 UR30, UR6, 0x200, URZ ;  /* 0x00000200061e7897 */ /* 0x000fe2000fffe03f */
[----:B------:R-:W-:Y:S01]  /*4e90*/  IMAD R79, R109, UR13, RZ ;  /* 0x0000000d6d4f7c24 */ /* 0x000fe2000f8e02ff */
[----:B------:R-:W-:Y:S01]  /*4ea0*/  SHF.L.U64.HI R2, R3, 0x1, R2 ;  /* 0x0000000103027819 */ /* 0x000fe20000010202 */
[----:B------:R-:W-:Y:S01]  /*4eb0*/  IMAD R78, R108, UR13, RZ ;  /* 0x0000000d6c4e7c24 */ /* 0x000fe2000f8e02ff */
[----:B------:R-:W-:Y:S01]  /*4ec0*/  UIADD3.64 UR34, UR6, 0x202, URZ ;  /* 0x0000020206227897 */ /* 0x000fe2000fffe03f */
[----:B------:R-:W-:Y:S01]  /*4ed0*/  IMAD R81, R107, UR13, RZ ;  /* 0x0000000d6b517c24 */ /* 0x000fe2000f8e02ff */
[----:B------:R-:W-:Y:S01]  /*4ee0*/  UIADD3.64 UR38, UR6, 0x204, URZ ;  /* 0x0000020406267897 */ /* 0x000fe2000fffe03f */
[----:B------:R-:W-:Y:S01]  /*4ef0*/  IMAD R79, R106, UR13, RZ ;  /* 0x0000000d6a4f7c24 */ /* 0x000fe2000f8e02ff */
[----:B------:R-:W-:Y:S01]  /*4f00*/  ULDC UR10, c[0x0][0x238] ;  /* 0x00008e00000a7ab9 */ /* 0x000fe20000000800 */
[----:B------:R-:W-:-:S02]  /*4f10*/  IMAD R78, R105, UR13, RZ ;  /* 0x0000000d694e7c24 */ /* 0x000fc4000f8e02ff */
[----:B------:R-:W-:Y:S02]  /*4f20*/  IMAD R81, R104, UR13, RZ ;  /* 0x0000000d68517c24 */ /* 0x000fe4000f8e02ff */
[----:B------:R-:W-:Y:S02]  /*4f30*/  IMAD R79, R103, UR13, RZ ;  /* 0x0000000d674f7c24 */ /* 0x000fe4000f8e02ff */
[----:B------:R-:W-:Y:S02]  /*4f40*/  IMAD R78, R102, UR13, RZ ;  /* 0x0000000d664e7c24 */ /* 0x000fe4000f8e02ff */
[----:B------:R-:W-:Y:S02]  /*4f50*/  IMAD R81, R101, UR13, RZ ;  /* 0x0000000d65517c24 */ /* 0x000fe4000f8e02ff */
[----:B------:R-:W-:Y:S02]  /*4f60*/  IMAD R79, R100, UR13, RZ ;  /* 0x0000000d644f7c24 */ /* 0x000fe4000f8e02ff */
        /* <DEDUP_REMOVED lines=8> */
[----:B------:R-:W-:Y:S02]  /*4ff0*/  IMAD.SHL.U32 R3, R3, 0x2, RZ ;  /* 0x0000000203037824 */ /* 0x000fe400078e00ff */
[----:B------:R-:W-:Y:S02]  /*5000*/  IMAD R81, R92, UR13, RZ ;  /* 0x0000000d5c517c24 */ /* 0x000fe4000f8e02ff */
[----:B------:R-:W-:Y:S02]  /*5010*/  IMAD R79, R91, UR13, RZ ;  /* 0x0000000d5b4f7c24 */ /* 0x000fe4000f8e02ff */
[----:B------:R-:W-:-:S07]  /*5020*/  IMAD R78, R90, UR13, RZ ;  /* 0x0000000d5a4e7c24 */ /* 0x000fce000f8e02ff */
.L_x_1:
[C---:B------:R-:W-:Y:S01]  /*5030*/  LOP3.LUT R78, R0.reuse, 0x4, RZ, 0xfc, !PT ;  /* 0x00000004004e7812 */ /* 0x040fe200078efcff */
[----:B------:R-:W-:Y:S01]  /*5040*/  ULDC UR11, c[0x0][0x238] ;  /* 0x00008e00000b7ab9 */ /* 0x000fe20000000800 */
[C---:B------:R-:W-:Y:S01]  /*5050*/  LOP3.LUT R92, R0.reuse, 0x4, RZ, 0xfc, !PT ;  /* 0x00000004005c7812 */ /* 0x040fe200078efcff */
[----:B------:R-:W-:Y:S01]  /*5060*/  ULDC UR13, c[0x0][0x238] ;  /* 0x00008e00000d7ab9 */ /* 0x000fe20000000800 */
[----:B------:R-:W-:Y:S01]  /*5070*/  LOP3.LUT R79, R0, 0x2, RZ, 0xfc, !PT ;  /* 0x00000002004f7812 */ /* 0x000fe200078efcff */
[----:B------:R-:W-:Y:S01]  /*5080*/  ULDC UR15, c[0x0][0x238] ;  /* 0x00008e00000f7ab9 */ /* 0x000fe20000000800 */
[----:B------:R-:W-:Y:S01]  /*5090*/  ISETP.GE.AND P4, PT, R78, UR42, PT ;  /* 0x0000002a4e007c0c */ /* 0x000fe2000bf86270 */
[----:B------:R-:W-:Y:S01]  /*50a0*/  IMAD R92, R92, UR11, RZ ;  /* 0x0000000b5c5c7c24 */ /* 0x000fe2000f8e02ff */
[C---:B------:R-:W-:Y:S01]  /*50b0*/  LOP3.LUT R90, R0.reuse, 0x2, RZ, 0xfc, !PT ;  /* 0x00000002005a7812 */ /* 0x040fe200078efcff */
[----:B------:R-:W-:Y:S01]  /*50c0*/  IMAD R78, R0, UR15, RZ ;  /* 0x0000000f004e7c24 */ /* 0x000fe2000f8e02ff */
[----:B------:R-:W-:Y:S01]  /*50d0*/  ISETP.GE.AND P3, PT, R79, UR42, PT ;  /* 0x0000002a4f007c0c */ /* 0x000fe2000bf66270 */
[----:B------:R-:W-:Y:S01]  /*50e0*/  IMAD.WIDE R92, R92, 0x2, R76 ;  /* 0x000000025c5c7825 */ /* 0x000fe200078e024c */
[----:B------:R-:W-:Y:S01]  /*50f0*/  PRMT R87, RZ, 0x7610, R87 ;  /* 0x00007610ff577816 */ /* 0x000fe20000000057 */
[----:B------:R-:W-:Y:S01]  /*5100*/  ULDC UR43, c[0x0][0x238] ;  /* 0x00008e00002b7ab9 */ /* 0x000fe20000000800 */
[----:B------:R-:W-:Y:S01]  /*5110*/  ISETP.GE.AND P2, PT, R0, UR42, PT ;  /* 0x0000002a00007c0c */ /* 0x000fe2000bf46270 */
[----:B------:R-:W-:Y:S01]  /*5120*/  IMAD R90, R90, UR13, RZ ;  /* 0x0000000d5a5a7c24 */ /* 0x000fe2000f8e02ff */
[----:B------:R-:W-:Y:S01]  /*5130*/  LOP3.LUT R96, R0, 0x8, RZ, 0xfc, !PT ;  /* 0x0000000800607812 */ /* 0x000fe200078efcff */
[----:B------:R-:W-:Y:S01]  /*5140*/  IMAD.WIDE R78, R78, 0x2, R76 ;  /* 0x000000024e4e7825 */ /* 0x000fe200078e024c */
[----:B------:R-:W-:Y:S01]  /*5150*/  PRMT R101, RZ, 0x7610, R101 ;  /* 0x00007610ff657816 */ /* 0x000fe20000000065 */
[----:B------:R-:W2:Y:S01]  /*5160*/  @!P4 LDG.E.U16 R87, desc[UR40][R92.64] ;  /* 0x000000285c57c981 */ /* 0x000ea2000c1e1500 */
[----:B------:R-:W-:Y:S01]  /*5170*/  LOP3.LUT R95, R0, 0xa, RZ, 0xfc, !PT ;  /* 0x0000000a005f7812 */ /* 0x000fe200078efcff */
[----:B------:R-:W-:Y:S01]  /*5180*/  IMAD.WIDE R90, R90, 0x2, R76 ;  /* 0x000000025a5a7825 */ /* 0x000fe200078e024c */
[C---:B------:R-:W-:Y:S01]  /*5190*/  LOP3.LUT R94, R0.reuse, 0xc, RZ, 0xfc, !PT ;  /* 0x0000000c005e7812 */ /* 0x040fe200078efcff */
[----:B------:R-:W-:Y:S01]  /*51a0*/  ULDC UR11, c[0x0][0x238] ;  /* 0x00008e00000b7ab9 */ /* 0x000fe20000000800 */
[----:B------:R-:W-:Y:S01]  /*51b0*/  LOP3.LUT R97, R0, 0x6, RZ, 0xfc, !PT ;  /* 0x0000000600617812 */ /* 0x000fe200078efcff */
[----:B------:R-:W-:Y:S01]  /*51c0*/  ULDC UR15, c[0x0][0x238] ;  /* 0x00008e00000f7ab9 */ /* 0x000fe20000000800 */
[----:B------:R-:W-:Y:S01]  /*51d0*/  ISETP.GE.AND P4, PT, R96, UR42, PT ;  /* 0x0000002a60007c0c */ /* 0x000fe2000bf86270 */
[----:B------:R0:W3:Y:S01]  /*51e0*/  @!P3 LDG.E.U16 R101, desc[UR40][R90.64] ;  /* 0x000000285a65b981 */ /* 0x0000e2000c1e1500 */
[----:B------:R-:W-:Y:S01]  /*51f0*/  ISETP.GE.AND P5, PT, R95, UR42, PT ;  /* 0x0000002a5f007c0c */ /* 0x000fe2000bfa6270 */
[----:B------:R-:W-:Y:S01]  /*5200*/  ULDC UR13, c[0x0][0x238] ;  /* 0x00008e00000d7ab9 */ /* 0x000fe20000000800 */
[----:B------:R-:W-:Y:S01]  /*5210*/  LOP3.LUT R96, R0, 0xc, RZ, 0xfc, !PT ;  /* 0x0000000c00607812 */ /* 0x000fe200078efcff */
[----:B------:R-:W1:Y:S01]  /*5220*/  S2R R168, SR_TID.X ;  /* 0x0000000000a87919 */ /* 0x000e620000002100 */
[----:B------:R-:W-:-:S02]  /*5230*/  PRMT R122, RZ, 0x7610, R122 ;  /* 0x00007610ff7a7816 */ /* 0x000fc4000000007a */
[----:B------:R-:W-:Y:S02]  /*5240*/  ISETP.GE.AND P6, PT, R94, UR42, PT ;  /* 0x0000002a5e007c0c */ /* 0x000fe4000bfc6270 */
[C---:B------:R-:W-:Y:S02]  /*5250*/  LOP3.LUT R95, R0.reuse, 0x8, RZ, 0xfc, !PT ;  /* 0x00000008005f7812 */ /* 0x040fe400078efcff */
[----:B------:R-:W-:Y:S01]  /*5260*/  LOP3.LUT R94, R0, 0xa, RZ, 0xfc, !PT ;  /* 0x0000000a005e7812 */ /* 0x000fe200078efcff */
[----:B------:R-:W4:Y:S01]  /*5270*/  S2R R107, SR_TID.X ;  /* 0x00000000006b7919 */ /* 0x000f220000002100 */
[C---:B------:R-:W-:Y:S01]  /*5280*/  ISETP.GE.AND P3, PT, R97.reuse, UR42, PT ;  /* 0x0000002a61007c0c */ /* 0x040fe2000bf66270 */
[----:B------:R-:W-:Y:S01]  /*5290*/  IMAD R97, R97, UR43, RZ ;  /* 0x0000002b61617c24 */ /* 0x000fe2000f8e02ff */
[----:B------:R-:W-:Y:S01]  /*52a0*/  PRMT R99, RZ, 0x7610, R99 ;  /* 0x00007610ff637816 */ /* 0x000fe20000000063 */
[----:B------:R-:W-:Y:S01]  /*52b0*/  IMAD R96, R96, UR11, RZ ;  /* 0x0000000b60607c24 */ /* 0x000fe2000f8e02ff */
[----:B------:R5:W2:Y:S01]  /*52c0*/  @!P2 LDG.E.U16 R122, desc[UR40][R78.64] ;  /* 0x000000284e7aa981 */ /* 0x000aa2000c1e1500 */
[----:B------:R-:W-:Y:S01]  /*52d0*/  IMAD R95, R95, UR15, RZ ;  /* 0x0000000f5f5f7c24 */ /* 0x000fe2000f8e02ff */
[----:B------:R-:W-:Y:S01]  /*52e0*/  PRMT R100, RZ, 0x7610, R100 ;  /* 0x00007610ff647816 */ /* 0x000fe20000000064 */
[----:B------:R-:W-:Y:S01]  /*52f0*/  IMAD R94, R94, UR13, RZ ;  /* 0x0000000d5e5e7c24 */ /* 0x000fe2000f8e02ff */
[----:B------:R-:W-:Y:S01]  /*5300*/  PRMT R111, RZ, 0x7610, R111 ;  /* 0x00007610ff6f7816 */ /* 0x000fe2000000006f */
[--C-:B0-----:R-:W-:Y:S01]  /*5310*/  IMAD.WIDE R90, R95, 0x2, R76.reuse ;  /* 0x000000025f5a7825 */ /* 0x101fe200078e024c */
[C---:B------:R-:W-:Y:S01]  /*5320*/  LOP3.LUT R102, R0.reuse, 0x14, RZ, 0xfc, !PT ;  /* 0x0000001400667812 */ /* 0x040fe200078efcff */
[----:B------:R-:W-:Y:S01]  /*5330*/  ULDC UR13, c[0x0][0x238] ;  /* 0x00008e00000d7ab9 */ /* 0x000fe20000000800 */
[C---:B------:R-:W-:Y:S01]  /*5340*/  LOP3.LUT R103, R0.reuse, 0x12, RZ, 0xfc, !PT ;  /* 0x0000001200677812 */ /* 0x040fe200078efcff */
[----:B------:R-:W-:Y:S01]  /*5350*/  ULDC UR11, c[0x0][0x238] ;  /* 0x00008e00000b7ab9 */ /* 0x000fe20000000800 */
[--C-:B-----5:R-:W-:Y:S01]  /*5360*/  IMAD.WIDE R78, R97, 0x2, R76.reuse ;  /* 0x00000002614e7825 */ /* 0x120fe200078e024c */
[----:B------:R-:W-:Y:S01]  /*5370*/  LOP3.LUT R106, R0, 0x10, RZ, 0xfc, !PT ;  /* 0x00000010006a7812 */ /* 0x000fe200078efcff */
[----:B------:R-:W5:Y:S01]  /*5380*/  @!P4 LDG.E.U16 R111, desc[UR40][R90.64] ;  /* 0x000000285a6fc981 */ /* 0x000f62000c1e1500 */
[----:B------:R-:W-:Y:S01]  /*5390*/  ULDC UR15, c[0x0][0x238] ;  /* 0x00008e00000f7ab9 */ /* 0x000fe20000000800 */
[----:B------:R-:W-:Y:S01]  /*53a0*/  IMAD.WIDE R96, R96, 0x2, R76 ;  /* 0x0000000260607825 */ /* 0x000fe200078e024c */
[----:B------:R-:W-:Y:S01]  /*53b0*/  PRMT R105, RZ, 0x7610, R105 ;  /* 0x00007610ff697816 */ /* 0x000fe20000000069 */
[----:B------:R-:W-:-:S02]  /*53c0*/  ULDC UR43, c[0x0][0x238] ;  /* 0x00008e00002b7ab9 */ /* 0x000fc40000000800 */
[----:B------:R-:W-:Y:S01]  /*53d0*/  IMAD.WIDE R94, R94, 0x2, R76 ;  /* 0x000000025e5e7825 */ /* 0x000fe200078e024c */
[----:B------:R0:W3:Y:S01]  /*53e0*/  @!P6 LDG.E.U16 R99, desc[UR40][R96.64] ;  /* 0x000000286063e981 */ /* 0x0000e2000c1e1500 */
[----:B------:R-:W-:Y:S02]  /*53f0*/  ISETP.GE.AND P6, PT, R102, UR42, PT ;  /* 0x0000002a66007c0c */ /* 0x000fe4000bfc6270 */
[----:B------:R-:W-:Y:S01]  /*5400*/  PRMT R92, RZ, 0x7610, R92 ;  /* 0x00007610ff5c7816 */ /* 0x000fe2000000005c */
[----:B------:R1:W3:Y:S01]  /*5410*/  @!P5 LDG.E.U16 R100, desc[UR40][R94.64] ;  /* 0x000000285e64d981 */ /* 0x0002e2000c1e1500 */
[C---:B------:R-:W-:Y:S01]  /*5420*/  ISETP.GE.AND P5, PT, R103.reuse, UR42, PT ;  /* 0x0000002a67007c0c */ /* 0x040fe2000bfa6270 */
[----:B------:R-:W-:Y:S01]  /*5430*/  IMAD R103, R103, UR13, RZ ;  /* 0x0000000d67677c24 */ /* 0x000fe2000f8e02ff */
[C---:B------:R-:W-:Y:S01]  /*5440*/  ISETP.GE.AND P4, PT, R106.reuse, UR42, PT ;  /* 0x0000002a6a007c0c */ /* 0x040fe2000bf86270 */
[----:B------:R-:W-:Y:S01]  /*5450*/  IMAD R106, R106, UR15, RZ ;  /* 0x0000000f6a6a7c24 */ /* 0x000fe2000f8e02ff */
[----:B----4-:R-:W-:Y:S01]  /*5460*/  LEA.HI R107, R107, 0xe, RZ, 0x1a ;  /* 0x0000000e6b6b7811 */ /* 0x010fe200078fd0ff */
[----:B------:R-:W-:Y:S01]  /*5470*/  IMAD R102, R102, UR11, RZ ;  /* 0x0000000b66667c24 */ /* 0x000fe2000f8e02ff */
[----:B------:R4:W3:Y:S01]  /*5480*/  @!P3 LDG.E.U16 R92, desc[UR40][R78.64] ;  /* 0x000000284e5cb981 */ /* 0x0008e2000c1e1500 */
[----:B0-----:R-:W-:Y:S01]  /*5490*/  IMAD.WIDE R96, R103, 0x2, R76 ;  /* 0x0000000267607825 */ /* 0x001fe200078e024c */
[----:B-1----:R-:W-:Y:S01]  /*54a0*/  LEA.HI R81, R168, 0xe, RZ, 0x1a ;  /* 0x0000000ea8517811 */ /* 0x002fe200078fd0ff */
[----:B------:R-:W-:Y:S01]  /*54b0*/  ULDC UR11, c[0x0][0x238] ;  /* 0x00008e00000b7ab9 */ /* 0x000fe20000000800 */
[----:B------:R-:W-:Y:S01]  /*54c0*/  PRMT R110, RZ, 0x7610, R110 ;  /* 0x00007610ff6e7816 */ /* 0x000fe2000000006e */
[--C-:B------:R-:W-:Y:S01]  /*54d0*/  IMAD.WIDE R94, R106, 0x2, R76.reuse ;  /* 0x000000026a5e7825 */ /* 0x100fe200078e024c */
[----:B------:R-:W-:Y:S01]  /*54e0*/  LOP3.LUT R106, R0, 0x1c, RZ, 0xfc, !PT ;  /* 0x0000001c006a7812 */ /* 0x000fe200078efcff */
[----:B------:R-:W-:Y:S01]  /*54f0*/  ULDC UR15, c[0x0][0x238] ;  /* 0x00008e00000f7ab9 */ /* 0x000fe20000000800 */
[----:B------:R-:W-:Y:S01]  /*5500*/  ISETP.GE.AND P0, PT, R81, UR42, PT ;  /* 0x0000002a51007c0c */ /* 0x000fe2000bf06270 */
[----:B------:R-:W-:Y:S01]  /*5510*/  IMAD.WIDE R102, R102, 0x2, R76 ;  /* 0x0000000266667825 */ /* 0x000fe200078e024c */
[----:B----4-:R-:W-:Y:S01]  /*5520*/  PRMT R79, RZ, 0x7610, R79 ;  /* 0x00007610ff4f7816 */ /* 0x010fe2000000004f */
[----:B------:R0:W4:Y:S01]  /*5530*/  @!P4 LDG.E.U16 R110, desc[UR40][R94.64] ;  /* 0x000000285e6ec981 */ /* 0x000122000c1e1500 */
[----:B------:R-:W-:Y:S01]  /*5540*/  LOP3.LUT R112, R0, 0x18, RZ, 0xfc, !PT ;  /* 0x0000001800707812 */ /* 0x000fe200078efcff */
[----:B------:R-:W-:Y:S01]  /*5550*/  ULDC UR13, c[0x0][0x238] ;  /* 0x00008e00000d7ab9 */ /* 0x000fe20000000800 */
[----:B------:R-:W-:Y:S01]  /*5560*/  LEA.HI R83, R168, 0x1e, RZ, 0x1a ;  /* 0x0000001ea8537811 */ /* 0x000fe200078fd0ff */
[----:B------:R-:W3:Y:S01]  /*5570*/  @!P6 LDG.E.U16 R105, desc[UR40][R102.64] ;  /* 0x000000286669e981 */ /* 0x000ee2000c1e1500 */
[----:B------:R-:W-:Y:S01]  /*5580*/  ISETP.GE.AND P6, PT, R106, UR42, PT ;  /* 0x0000002a6a007c0c */ /* 0x000fe2000bfc6270 */
[----:B------:R-:W-:-:S02]  /*5590*/  IMAD R107, R107, UR43, RZ ;  /* 0x0000002b6b6b7c24 */ /* 0x000fc4000f8e02ff */
[----:B------:R1:W3:Y:S01]  /*55a0*/  @!P5 LDG.E.U16 R79, desc[UR40][R96.64] ;  /* 0x00000028604fd981 */ /* 0x0002e2000c1e1500 */
[----:B------:R-:W-:Y:S02]  /*55b0*/  LEA.HI R81, R168, 0x2e, RZ, 0x1a ;  /* 0x0000002ea8517811 */ /* 0x000fe400078fd0ff */
[----:B------:R-:W-:Y:S01]  /*55c0*/  ISETP.GE.AND P4, PT, R112, UR42, PT ;  /* 0x0000002a70007c0c */ /* 0x000fe2000bf86270 */
[----:B------:R-:W1:Y:S01]  /*55d0*/  S2R R106, SR_TID.X ;  /* 0x00000000006a7919 */ /* 0x000e620000002100 */
[----:B------:R-:W-:Y:S01]  /*55e0*/  IMAD.WIDE R90, R107, 0x2, R76 ;  /* 0x000000026b5a7825 */ /* 0x000fe200078e024c */
[----:B------:R-:W-:Y:S01]  /*55f0*/  LOP3.LUT R107, R0, 0x1a, RZ, 0xfc, !PT ;  /* 0x0000001a006b7812 */ /* 0x000fe200078efcff */
[----:B------:R-:W-:Y:S01]  /*5600*/  ULDC UR43, c[0x0][0x238] ;  /* 0x00008e00002b7ab9 */ /* 0x000fe20000000800 */
[----:B------:R-:W-:Y:S02]  /*5610*/  ISETP.GE.AND P1, PT, R83, UR42, PT ;  /* 0x0000002a53007c0c */ /* 0x000fe4000bf26270 */
[----:B------:R-:W-:-:S02]  /*5620*/  ISETP.GE.AND P5, PT, R107, UR42, PT ;  /* 0x0000002a6b007c0c */ /* 0x000fc4000bfa6270 */
[----:B------:R-:W-:-:S05]  /*5630*/  LOP3.LUT R107, R0, 0x16, RZ, 0xfc, !PT ;  /* 0x00000016006b7812 */ /* 0x000fca00078efcff */
[----:B------:R-:W-:Y:S01]  /*5640*/  IMAD R107, R107, UR11, RZ ;  /* 0x0000000b6b6b7c24 */ /* 0x000fe2000f8e02ff */
[----:B------:R-:W-:Y:S01]  /*5650*/  ISETP.GE.AND P2, PT, R81, UR42, PT ;  /* 0x0000002a51007c0c */ /* 0x000fe2000bf46270 */
[----:B------:R-:W-:Y:S02]  /*5660*/  ULDC UR11, c[0x0][0x238] ;  /* 0x00008e00000b7ab9 */ /* 0x000fe40000000800 */
[----:B0-----:R-:W-:Y:S01]  /*5670*/  IMAD.WIDE R94, R107, 0x2, R76 ;  /* 0x000000026b5e7825 */ /* 0x001fe200078e024c */
[----:B------:R-:W-:Y:S02]  /*5680*/  LOP3.LUT R107, R0, 0x1a, RZ, 0xfc, !PT ;  /* 0x0000001a006b7812 */ /* 0x000fe400078efcff */
[----:B------:R-:W-:Y:S01]  /*5690*/  PRMT R93, RZ, 0x7610, R93 ;  /* 0x00007610ff5d7816 */ /* 0x000fe2000000005d */
[----:B------:R-:W-:Y:S01]  /*56a0*/  IMAD R112, R112, UR43, RZ ;  /* 0x0000002b70707c24 */ /* 0x000fe2000f8e02ff */
[----:B------:R-:W-:Y:S01]  /*56b0*/  LEA.HI R78, R168, 0x3e, RZ, 0x1a ;  /* 0x0000003ea84e7811 */ /* 0x000fe200078fd0ff */
[----:B------:R-:W-:Y:S01]  /*56c0*/  IMAD R107, R107, UR15, RZ ;  /* 0x0000000f6b6b7c24 */ /* 0x000fe2000f8e02ff */
[----:B------:R-:W-:Y:S01]  /*56d0*/  LOP3.LUT R113, R0, 0x16, RZ, 0xfc, !PT ;  /* 0x0000001600717812 */ /* 0x000fe200078efcff */
[----:B-1----:R-:W-:Y:S01]  /*56e0*/  IMAD.WIDE R96, R112, 0x2, R76 ;  /* 0x0000000270607825 */ /* 0x002fe200078e024c */
[----:B------:R-:W-:Y:S01]  /*56f0*/  PRMT R109, RZ, 0x7610, R109 ;  /* 0x00007610ff6d7816 */ /* 0x000fe2000000006d */
[----:B------:R0:W3:Y:S01]  /*5700*/  @!P0 LDG.E.U16 R93, desc[UR40][R90.64] ;  /* 0x000000285a5d8981 */ /* 0x0000e2000c1e1500 */
[----:B------:R-:W-:Y:S01]  /*5710*/  LEA.HI R81, R106, 0x1e, RZ, 0x1a ;  /* 0x0000001e6a517811 */ /* 0x000fe200078fd0ff */
[----:B------:R-:W-:Y:S01]  /*5720*/  IMAD.WIDE R102, R107, 0x2, R76 ;  /* 0x000000026b667825 */ /* 0x000fe200078e024c */
[----:B------:R-:W-:-:S02]  /*5730*/  LOP3.LUT R106, R0, 0x1c, RZ, 0xfc, !PT ;  /* 0x0000001c006a7812 */ /* 0x000fc400078efcff */
[----:B------:R-:W3:Y:S01]  /*5740*/  @!P4 LDG.E.U16 R109, desc[UR40][R96.64] ;  /* 0x00000028606dc981 */ /* 0x000ee2000c1e1500 */
[----:B------:R-:W-:Y:S01]  /*5750*/  ISETP.GE.AND P3, PT, R78, UR42, PT ;  /* 0x0000002a4e007c0c */ /* 0x000fe2000bf66270 */
[----:B------:R-:W-:Y:S01]  /*5760*/  IMAD R81, R81, UR11, RZ ;  /* 0x0000000b51517c24 */ /* 0x000fe2000f8e02ff */
[----:B------:R-:W-:Y:S01]  /*5770*/  PRMT R83, RZ, 0x7610, R83 ;  /* 0x00007610ff537816 */ /* 0x000fe20000000053 */
[----:B------:R-:W-:Y:S01]  /*5780*/  IMAD R106, R106, UR13, RZ ;  /* 0x0000000d6a6a7c24 */ /* 0x000fe2000f8e02ff */
[----:B------:R-:W-:Y:S01]  /*5790*/  ISETP.GE.AND P0, PT, R113, UR42, PT ;  /* 0x0000002a71007c0c */ /* 0x000fe2000bf06270 */
[----:B------:R-:W-:Y:S01]  /*57a0*/  IMAD.WIDE R112, R81, 0x2, R76 ;  /* 0x0000000251707825 */ /* 0x000fe200078e024c */
[----:B------:R-:W-:Y:S01]  /*57b0*/  PRMT R78, RZ, 0x7610, R78 ;  /* 0x00007610ff4e7816 */ /* 0x000fe2000000004e */
[----:B------:R-:W-:Y:S01]  /*57c0*/  ULDC UR13, c[0x0][0x238] ;  /* 0x00008e00000d7ab9 */ /* 0x000fe20000000800 */
[----:B------:R-:W-:Y:S01]  /*57d0*/  PRMT R104, RZ, 0x7610, R104 ;  /* 0x00007610ff687816 */ /* 0x000fe20000000068 */
[----:B------:R-:W-:Y:S01]  /*57e0*/  IMAD.WIDE R106, R106, 0x2, R76 ;  /* 0x000000026a6a7825 */ /* 0x000fe200078e024c */
[C---:B------:R-:W-:Y:S01]  /*57f0*/  LOP3.LUT R115, R0.reuse, 0x22, RZ, 0xfc, !PT ;  /* 0x0000002200737812 */ /* 0x040fe200078efcff */
[----:B------:R-:W3:Y:S01]  /*5800*/  @!P5 LDG.E.U16 R83, desc[UR40][R102.64] ;  /* 0x000000286653d981 */ /* 0x000ee2000c1e1500 */
[C---:B------:R-:W-:Y:S01]  /*5810*/  LOP3.LUT R114, R0.reuse, 0x24, RZ, 0xfc, !PT ;  /* 0x0000002400727812 */ /* 0x040fe200078efcff */
[----:B------:R-:W-:Y:S01]  /*5820*/  ULDC UR11, c[0x0][0x238] ;  /* 0x00008e00000b7ab9 */ /* 0x000fe20000000800 */
[C---:B------:R-:W-:Y:S01]  /*5830*/  LOP3.LUT R116, R0.reuse, 0x20, RZ, 0xfc, !PT ;  /* 0x0000002000747812 */ /* 0x040fe200078efcff */
[----:B------:R1:W3:Y:S01]  /*5840*/  @!P1 LDG.E.U16 R78, desc[UR40][R112.64] ;  /* 0x00000028704e9981 */ /* 0x0002e2000c1e1500 */
[----:B------:R-:W-:Y:S01]  /*5850*/  LOP3.LUT R81, R0, 0x26, RZ, 0xfc, !PT ;  /* 0x0000002600517812 */ /* 0x000fe200078efcff */
[----:B------:R-:W-:Y:S01]  /*5860*/  ULDC UR15, c[0x0][0x238] ;  /* 0x00008e00000f7ab9 */ /* 0x000fe20000000800 */
[----:B------:R-:W-:Y:S01]  /*5870*/  ISETP.GE.AND P4, PT, R115, UR42, PT ;  /* 0x0000002a73007c0c */ /* 0x000fe2000bf86270 */
[----:B------:R1:W3:Y:S01]  /*5880*/  @!P6 LDG.E.U16 R104, desc[UR40][R106.64] ;  /* 0x000000286a68e981 */ /* 0x0002e2000c1e1500 */
[----:B------:R-:W-:Y:S01]  /*5890*/  ISETP.GE.AND P5, PT, R114, UR42, PT ;  /* 0x0000002a72007c0c */ /* 0x000fe2000bfa6270 */
[----:B------:R-:W-:Y:S01]  /*58a0*/  ULDC UR43, c[0x0][0x238] ;  /* 0x00008e00002b7ab9 */ /* 0x000fe20000000800 */
[----:B------:R-:W-:-:S02]  /*58b0*/  LOP3.LUT R115, R0, 0x24, RZ, 0xfc, !PT ;  /* 0x0000002400737812 */ /* 0x000fc400078efcff */
[----:B------:R-:W-:Y:S02]  /*58c0*/  ISETP.GE.AND P1, PT, R116, UR42, PT ;  /* 0x0000002a74007c0c */ /* 0x000fe4000bf26270 */
[C---:B------:R-:W-:Y:S02]  /*58d0*/  LOP3.LUT R114, R0.reuse, 0x26, RZ, 0xfc, !PT ;  /* 0x0000002600727812 */ /* 0x040fe400078efcff */
[----:B------:R-:W-:Y:S02]  /*58e0*/  ISETP.GE.AND P6, PT, R81, UR42, PT ;  /* 0x0000002a51007c0c */ /* 0x000fe4000bfc6270 */
[----:B------:R-:W-:Y:S01]  /*58f0*/  LOP3.LUT R116, R0, 0x22, RZ, 0xfc, !PT ;  /* 0x0000002200747812 */ /* 0x000fe200078efcff */
[----:B------:R-:W-:Y:S01]  /*5900*/  IMAD R115, R115, UR13, RZ ;  /* 0x0000000d73737c24 */ /* 0x000fe2000f8e02ff */
[----:B0-----:R-:W-:Y:S01]  /*5910*/  PRMT R90, RZ, 0x7610, R90 ;  /* 0x00007610ff5a7816 */ /* 0x001fe2000000005a */
[----:B------:R-:W-:Y:S01]  /*5920*/  IMAD R114, R114, UR11, RZ ;  /* 0x0000000b72727c24 */ /* 0x000fe2000f8e02ff */
[----:B------:R-:W-:Y:S01]  /*5930*/  LOP3.LUT R117, R0, 0x20, RZ, 0xfc, !PT ;  /* 0x0000002000757812 */ /* 0x000fe200078efcff */
[----:B------:R-:W-:Y:S01]  /*5940*/  IMAD R116, R116, UR15, RZ ;  /* 0x0000000f74747c24 */ /* 0x000fe2000f8e02ff */
[----:B------:R-:W-:Y:S01]  /*5950*/  PRMT R108, RZ, 0x7610, R108 ;  /* 0x00007610ff6c7816 */ /* 0x000fe2000000006c */
[----:B-1----:R-:W-:Y:S01]  /*5960*/  IMAD.WIDE R112, R115, 0x2, R76 ;  /* 0x0000000273707825 */ /* 0x002fe200078e024c */
[----:B------:R-:W-:Y:S01]  /*5970*/  ULDC UR11, c[0x0][0x238] ;  /* 0x00008e00000b7ab9 */ /* 0x000fe20000000800 */
[----:B------:R-:W-:Y:S01]  /*5980*/  PRMT R91, RZ, 0x7610, R91 ;  /* 0x00007610ff5b7816 */ /* 0x000fe2000000005b */
[----:B------:R-:W-:Y:S01]  /*5990*/  ULDC UR15, c[0x0][0x238] ;  /* 0x00008e00000f7ab9 */ /* 0x000fe20000000800 */
[----:B------:R-:W-:Y:S01]  /*59a0*/  IMAD.WIDE R114, R114, 0x2, R76 ;  /* 0x0000000272727825 */ /* 0x000fe200078e024c */
[----:B------:R-:W-:Y:S01]  /*59b0*/  LOP3.LUT R119, R0, 0x28, RZ, 0xfc, !PT ;  /* 0x0000002800777812 */ /* 0x000fe200078efcff */
[----:B------:R-:W-:-:S02]  /*59c0*/  ULDC UR13, c[0x0][0x238] ;  /* 0x00008e00000d7ab9 */ /* 0x000fc40000000800 */
[--C-:B------:R-:W-:Y:S01]  /*59d0*/  IMAD.WIDE R106, R116, 0x2, R76.reuse ;  /* 0x00000002746a7825 */ /* 0x100fe200078e024c */
[----:B------:R-:W-:Y:S01]  /*59e0*/  LOP3.LUT R116, R0, 0x30, RZ, 0xfc, !PT ;  /* 0x0000003000747812 */ /* 0x000fe200078efcff */
[----:B------:R-:W3:Y:S02]  /*59f0*/  @!P6 LDG.E.U16 R90, desc[UR40][R114.64] ;  /* 0x00000028725ae981 */ /* 0x000ee4000c1e1500 */
[----:B------:R-:W-:Y:S01]  /*5a00*/  IMAD R117, R117, UR43, RZ ;  /* 0x0000002b75757c24 */ /* 0x000fe2000f8e02ff */
[----:B------:R-:W-:Y:S01]  /*5a10*/  ISETP.GE.AND P6, PT, R116, UR42, PT ;  /* 0x0000002a74007c0c */ /* 0x000fe2000bfc6270 */
[----:B------:R0:W3:Y:S01]  /*5a20*/  @!P0 LDG.E.U16 R91, desc[UR40][R94.64] ;  /* 0x000000285e5b8981 */ /* 0x0000e2000c1e1500 */
[----:B------:R-:W-:Y:S01]  /*5a30*/  LOP3.LUT R116, R0, 0x28, RZ, 0xfc, !PT ;  /* 0x0000002800747812 */ /* 0x000fe200078efcff */
[----:B------:R-:W-:Y:S01]  /*5a40*/  IMAD.WIDE R96, R117, 0x2, R76 ;  /* 0x0000000275607825 */ /* 0x000fe200078e024c */
[----:B------:R-:W-:Y:S01]  /*5a50*/  PRMT R103, RZ, 0x7610, R103 ;  /* 0x00007610ff677816 */ /* 0x000fe20000000067 */
[----:B------:R-:W-:-:S02]  /*5a60*/  ULDC UR43, c[0x0][0x238] ;  /* 0x00008e00002b7ab9 */ /* 0x000fc40000000800 */
[----:B------:R-:W-:Y:S01]  /*5a70*/  IMAD R116, R116, UR11, RZ ;  /* 0x0000000b74747c24 */ /* 0x000fe2000f8e02ff */
[----:B------:R1:W3:Y:S01]  /*5a80*/  @!P1 LDG.E.U16 R108, desc[UR40][R96.64] ;  /* 0x00000028606c9981 */ /* 0x0002e2000c1e1500 */
[----:B0-----:R-:W-:-:S03]  /*5a90*/  PRMT R95, RZ, 0x7610, R95 ;  /* 0x00007610ff5f7816 */ /* 0x001fc6000000005f */
[----:B------:R-:W3:Y:S01]  /*5aa0*/  @!P5 LDG.E.U16 R103, desc[UR40][R112.64] ;  /* 0x000000287067d981 */ /* 0x000ee2000c1e1500 */
[----:B------:R-:W-:Y:S01]  /*5ab0*/  LOP3.LUT R118, R0, 0x2a, RZ, 0xfc, !PT ;  /* 0x0000002a00767812 */ /* 0x000fe200078efcff */
[----:B------:R-:W-:Y:S01]  /*5ac0*/  ULDC UR11, c[0x0][0x238] ;  /* 0x00008e00000b7ab9 */ /* 0x000fe20000000800 */
[----:B-1----:R-:W-:Y:S01]  /*5ad0*/  IMAD.WIDE R96, R116, 0x2, R76 ;  /* 0x0000000274607825 */ /* 0x002fe200078e024c */
[C---:B------:R-:W-:Y:S01]  /*5ae0*/  LOP3.LUT R117, R0.reuse, 0x2c, RZ, 0xfc, !PT ;  /* 0x0000002c00757812 */ /* 0x040fe200078efcff */
[----:B------:R-:W0:Y:S01]  /*5af0*/  S2R R116, SR_TID.X ;  /* 0x0000000000747919 */ /* 0x000e220000002100 */
[----:B------:R-:W-:Y:S02]  /*5b00*/  ISETP.GE.AND P1, PT, R119, UR42, PT ;  /* 0x0000002a77007c0c */ /* 0x000fe4000bf26270 */
[----:B------:R-:W-:Y:S01]  /*5b10*/  LOP3.LUT R119, R0, 0x2a, RZ, 0xfc, !PT ;  /* 0x0000002a00777812 */ /* 0x000fe200078efcff */
[----:B------:R1:W3:Y:S01]  /*5b20*/  @!P4 LDG.E.U16 R95, desc[UR40][R106.64] ;  /* 0x000000286a5fc981 */ /* 0x0002e2000c1e1500 */
[----:B------:R-:W-:-:S02]  /*5b30*/  ISETP.GE.AND P4, PT, R118, UR42, PT ;  /* 0x0000002a76007c0c */ /* 0x000fc4000bf86270 */
[----:B------:R-:W-:Y:S02]  /*5b40*/  ISETP.GE.AND P5, PT, R117, UR42, PT ;  /* 0x0000002a75007c0c */ /* 0x000fe4000bfa6270 */
[C---:B------:R-:W-:Y:S01]  /*5b50*/  LOP3.LUT R118, R0.reuse, 0x30, RZ, 0xfc, !PT ;  /* 0x0000003000767812 */ /* 0x040fe200078efcff */
[----:B------:R-:W-:Y:S01]  /*5b60*/  IMAD R119, R119, UR43, RZ ;  /* 0x0000002b77777c24 */ /* 0x000fe2000f8e02ff */
[----:B------:R-:W-:Y:S01]  /*5b70*/  PRMT R94, RZ, 0x7610, R94 ;  /* 0x00007610ff5e7816 */ /* 0x000fe2000000005e */
[----:B------:R-:W-:Y:S01]  /*5b80*/  IMAD R117, R117, UR15, RZ ;  /* 0x0000000f75757c24 */ /* 0x000fe2000f8e02ff */
[----:B------:R-:W-:Y:S02]  /*5b90*/  LOP3.LUT R120, R0, 0x32, RZ, 0xfc, !PT ;  /* 0x0000003200787812 */ /* 0x000fe400078efcff */
[----:B-1----:R-:W-:Y:S01]  /*5ba0*/  PRMT R107, RZ, 0x7610, R107 ;  /* 0x00007610ff6b7816 */ /* 0x002fe2000000006b */
[----:B------:R-:W-:Y:S01]  /*5bb0*/  IMAD R118, R118, UR11, RZ ;  /* 0x0000000b76767c24 */ /* 0x000fe2000f8e02ff */
[----:B------:R-:W-:Y:S01]  /*5bc0*/  PRMT R98, RZ, 0x7610, R98 ;  /* 0x00007610ff627816 */ /* 0x000fe20000000062 */
[----:B------:R-:W-:Y:S01]  /*5bd0*/  IMAD.WIDE R112, R119, 0x2, R76 ;  /* 0x0000000277707825 */ /* 0x000fe200078e024c */
[----:B------:R-:W-:Y:S01]  /*5be0*/  PRMT R106, RZ, 0x7610, R106 ;  /* 0x00007610ff6a7816 */ /* 0x000fe2000000006a */
[----:B------:R-:W-:Y:S01]  /*5bf0*/  ULDC UR43, c[0x0][0x238] ;  /* 0x00008e00002b7ab9 */ /* 0x000fe20000000800 */
[----:B------:R1:W3:Y:S01]  /*5c00*/  @!P1 LDG.E.U16 R107, desc[UR40][R96.64] ;  /* 0x00000028606b9981 */ /* 0x0002e2000c1e1500 */
[--C-:B------:R-:W-:Y:S01]  /*5c10*/  IMAD.WIDE R114, R117, 0x2, R76.reuse ;  /* 0x0000000275727825 */ /* 0x100fe200078e024c */
[----:B------:R-:W-:Y:S01]  /*5c20*/  LOP3.LUT R156, R0, 0x36, RZ, 0xfc, !PT ;  /* 0x00000036009c7812 */ /* 0x000fe200078efcff */
[----:B------:R-:W-:Y:S01]  /*5c30*/  ULDC UR11, c[0x0][0x238] ;  /* 0x00008e00000b7ab9 */ /* 0x000fe20000000800 */
[----:B------:R-:W-:Y:S01]  /*5c40*/  ISETP.GE.AND P1, PT, R120, UR42, PT ;  /* 0x0000002a78007c0c */ /* 0x000fe2000bf26270 */
[----:B------:R-:W-:Y:S01]  /*5c50*/  IMAD.WIDE R118, R118, 0x2, R76 ;  /* 0x0000000276767825 */ /* 0x000fe200078e024c */
[C---:B------:R-:W-:Y:S01]  /*5c60*/  LOP3.LUT R121, R0.reuse, 0x38, RZ, 0xfc, !PT ;  /* 0x0000003800797812 */ /* 0x040fe200078efcff */
[----:B------:R-:W3:Y:S01]  /*5c70*/  @!P4 LDG.E.U16 R94, desc[UR40][R112.64] ;  /* 0x00000028705ec981 */ /* 0x000ee2000c1e1500 */
[----:B------:R-:W-:Y:S01]  /*5c80*/  LOP3.LUT R120, R0, 0x3a, RZ, 0xfc, !PT ;  /* 0x0000003a00787812 */ /* 0x000fe200078efcff */
[----:B------:R-:W-:Y:S01]  /*5c90*/  ULDC UR15, c[0x0][0x238] ;  /* 0x00008e00000f7ab9 */ /* 0x000fe20000000800 */
[----:B0-----:R-:W-:Y:S01]  /*5ca0*/  LEA.HI R116, R116, 0x2e, RZ, 0x1a ;  /* 0x0000002e74747811 */ /* 0x001fe200078fd0ff */
[----:B------:R-:W3:Y:S01]  /*5cb0*/  @!P5 LDG.E.U16 R98, desc[UR40][R114.64] ;  /* 0x000000287262d981 */ /* 0x000ee2000c1e1500 */
[----:B------:R-:W-:-:S02]  /*5cc0*/  ISETP.GE.AND P4, PT, R156, UR42, PT ;  /* 0x0000002a9c007c0c */ /* 0x000fc4000bf86270 */
[C---:B------:R-:W-:Y:S01]  /*5cd0*/  ISETP.GE.AND P5, PT, R121.reuse, UR42, PT ;  /* 0x0000002a79007c0c */ /* 0x040fe2000bfa6270 */
[----:B------:R0:W3:Y:S01]  /*5ce0*/  @!P6 LDG.E.U16 R106, desc[UR40][R118.64] ;  /* 0x00000028766ae981 */ /* 0x0000e2000c1e1500 */
[----:B------:R-:W-:Y:S01]  /*5cf0*/  LOP3.LUT R156, R0, 0x34, RZ, 0xfc, !PT ;  /* 0x00000034009c7812 */ /* 0x000fe200078efcff */
[----:B------:R-:W-:Y:S01]  /*5d00*/  IMAD R116, R116, UR13, RZ ;  /* 0x0000000d74747c24 */ /* 0x000fe2000f8e02ff */
[----:B------:R-:W-:Y:S01]  /*5d10*/  ISETP.GE.AND P6, PT, R120, UR42, PT ;  /* 0x0000002a78007c0c */ /* 0x000fe2000bfc6270 */
[----:B------:R-:W-:Y:S01]  /*5d20*/  ULDC UR13, c[0x0][0x238] ;  /* 0x00008e00000d7ab9 */ /* 0x000fe20000000800 */
[----:B------:R-:W-:Y:S01]  /*5d30*/  LOP3.LUT R120, R0, 0x32, RZ, 0xfc, !PT ;  /* 0x0000003200787812 */ /* 0x000fe200078efcff */
[----:B------:R-:W-:Y:S01]  /*5d40*/  IMAD R121, R121, UR13, RZ ;  /* 0x0000000d79797c24 */ /* 0x000fe2000f8e02ff */
[----:B-1----:R-:W-:Y:S01]  /*5d50*/  PRMT R96, RZ, 0x7610, R96 ;  /* 0x00007610ff607816 */ /* 0x002fe20000000060 */
[----:B------:R-:W-:Y:S01]  /*5d60*/  IMAD R156, R156, UR43, RZ ;  /* 0x0000002b9c9c7c24 */ /* 0x000fe2000f8e02ff */
[----:B------:R-:W-:Y:S01]  /*5d70*/  PRMT R97, RZ, 0x7610, R97 ;  /* 0x00007610ff617816 */ /* 0x000fe20000000061 */
[----:B------:R-:W-:Y:S01]  /*5d80*/  IMAD R120, R120, UR11, RZ ;  /* 0x0000000b78787c24 */ /* 0x000fe2000f8e02ff */
[----:B------:R-:W-:Y:S01]  /*5d90*/  PRMT R89, RZ, 0x7610, R89 ;  /* 0x00007610ff597816 */ /* 0x000fe20000000059 */
[--C-:B0-----:R-:W-:Y:S01]  /*5da0*/  IMAD.WIDE R118, R121, 0x2, R76.reuse ;  /* 0x0000000279767825 */ /* 0x101fe200078e024c */
[----:B------:R-:W-:Y:S01]  /*5db0*/  ULDC UR11, c[0x0][0x238] ;  /* 0x00008e00000b7ab9 */ /* 0x000fe20000000800 */
[----:B------:R-:W-:Y:S01]  /*5dc0*/  LOP3.LUT R167, R0, 0x34, RZ, 0xfc, !PT ;  /* 0x0000003400a77812 */ /* 0x000fe200078efcff */
[----:B------:R-:W-:Y:S01]  /*5dd0*/  ULDC UR13, c[0x0][0x238] ;  /* 0x00008e00000d7ab9 */ /* 0x000fe20000000800 */
[--C-:B------:R-:W-:Y:S01]  /*5de0*/  IMAD.WIDE R114, R156, 0x2, R76.reuse ;  /* 0x000000029c727825 */ /* 0x100fe200078e024c */
[----:B------:R-:W-:Y:S01]  /*5df0*/  LOP3.LUT R156, R0, 0x44, RZ, 0xfc, !PT ;  /* 0x00000044009c7812 */ /* 0x000fe200078efcff */
[----:B------:R-:W3:Y:S01]  /*5e00*/  @!P5 LDG.E.U16 R96, desc[UR40][R118.64] ;  /* 0x000000287660d981 */ /* 0x000ee2000c1e1500 */
[----:B------:R-:W-:Y:S01]  /*5e10*/  LEA.HI R81, R168, 0x4e, RZ, 0x1a ;  /* 0x0000004ea8517811 */ /* 0x000fe200078fd0ff */
[--C-:B------:R-:W-:Y:S01]  /*5e20*/  IMAD.WIDE R112, R120, 0x2, R76.reuse ;  /* 0x0000000278707825 */ /* 0x100fe200078e024c */
[----:B------:R-:W-:Y:S01]  /*5e30*/  LOP3.LUT R120, R0, 0x3a, RZ, 0xfc, !PT ;  /* 0x0000003a00787812 */ /* 0x000fe200078efcff */
[----:B------:R-:W-:Y:S01]  /*5e40*/  ULDC UR43, c[0x0][0x238] ;  /* 0x00008e00002b7ab9 */ /* 0x000fe20000000800 */
[----:B------:R-:W-:Y:S01]  /*5e50*/  ISETP.GE.AND P5, PT, R156, UR42, PT ;  /* 0x0000002a9c007c0c */ /* 0x000fe2000bfa6270 */
[----:B------:R-:W-:Y:S01]  /*5e60*/  IMAD.WIDE R116, R116, 0x2, R76 ;  /* 0x0000000274747825 */ /* 0x000fe200078e024c */
[----:B------:R-:W-:Y:S01]  /*5e70*/  LOP3.LUT R156, R0, 0x3c, RZ, 0xfc, !PT ;  /* 0x0000003c009c7812 */ /* 0x000fe200078efcff */
[----:B------:R0:W3:Y:S02]  /*5e80*/  @!P1 LDG.E.U16 R97, desc[UR40][R112.64] ;  /* 0x0000002870619981 */ /* 0x0000e4000c1e1500 */
[----:B------:R-:W-:Y:S01]  /*5e90*/  IMAD R120, R120, UR11, RZ ;  /* 0x0000000b78787c24 */ /* 0x000fe2000f8e02ff */
[----:B------:R-:W-:Y:S01]  /*5ea0*/  ULDC UR11, c[0x0][0x238] ;  /* 0x00008e00000b7ab9 */ /* 0x000fe20000000800 */
[----:B------:R1:W3:Y:S01]  /*5eb0*/  @!P2 LDG.E.U16 R89, desc[UR40][R116.64] ;  /* 0x000000287459a981 */ /* 0x0002e2000c1e1500 */
[----:B------:R-:W-:Y:S01]  /*5ec0*/  IMAD R156, R156, UR11, RZ ;  /* 0x0000000b9c9c7c24 */ /* 0x000fe2000f8e02ff */
[----:B------:R-:W-:-:S02]  /*5ed0*/  ISETP.GE.AND P2, PT, R167, UR42, PT ;  /* 0x0000002aa7007c0c */ /* 0x000fc4000bf46270 */
[----:B0-----:R-:W-:Y:S02]  /*5ee0*/  LOP3.LUT R113, R0, 0x3c, RZ, 0xfc, !PT ;  /* 0x0000003c00717812 */ /* 0x001fe400078efcff */
[----:B------:R-:W-:Y:S01]  /*5ef0*/  ISETP.GE.AND P0, PT, R81, UR42, PT ;  /* 0x0000002a51007c0c */ /* 0x000fe2000bf06270 */
[--C-:B------:R-:W-:Y:S01]  /*5f00*/  IMAD.WIDE R120, R120, 0x2, R76.reuse ;  /* 0x0000000278787825 */ /* 0x100fe200078e024c */
[----:B------:R-:W-:Y:S01]  /*5f10*/  ISETP.GE.AND P1, PT, R113, UR42, PT ;  /* 0x0000002a71007c0c */ /* 0x000fe2000bf26270 */
[----:B------:R-:W-:Y:S02]  /*5f20*/  ULDC UR11, c[0x0][0x238] ;  /* 0x00008e00000b7ab9 */ /* 0x000fe40000000800 */
[----:B------:R-:W-:Y:S01]  /*5f30*/  IMAD.WIDE R112, R156, 0x2, R76 ;  /* 0x000000029c707825 */ /* 0x000fe200078e024c */
[----:B------:R-:W-:Y:S02]  /*5f40*/  LOP3.LUT R156, R0, 0x44, RZ, 0xfc, !PT ;  /* 0x00000044009c7812 */ /* 0x000fe400078efcff */
[----:B------:R-:W-:-:S02]  /*5f50*/  PRMT R81, RZ, 0x7610, R81 ;  /* 0x00007610ff517816 */ /* 0x000fc40000000051 */
[----:B------:R-:W-:Y:S02]  /*5f60*/  PRMT R102, RZ, 0x7610, R102 ;  /* 0x00007610ff667816 */ /* 0x000fe40000000066 */
[----:B-1----:R-:W-:Y:S01]  /*5f70*/  LOP3.LUT R116, R0, 0x36, RZ, 0xfc, !PT ;  /* 0x0000003600747812 */ /* 0x002fe200078efcff */
[----:B------:R-:W-:Y:S01]  /*5f80*/  IMAD R156, R156, UR11, RZ ;  /* 0x0000000b9c9c7c24 */ /* 0x000fe2000f8e02ff */
[----:B------:R-:W-:Y:S01]  /*5f90*/  LOP3.LUT R169, R0, 0x40, RZ, 0xfc, !PT ;  /* 0x0000004000a97812 */ /* 0x000fe200078efcff */
[----:B------:R0:W3:Y:S01]  /*5fa0*/  @!P6 LDG.E.U16 R81, desc[UR40][R120.64] ;  /* 0x000000287851e981 */ /* 0x0000e2000c1e1500 */
[----:B------:R-:W-:Y:S01]  /*5fb0*/  PRMT R124, RZ, 0x7610, R124 ;  /* 0x00007610ff7c7816 */ /* 0x000fe2000000007c */
[----:B------:R-:W-:Y:S01]  /*5fc0*/  IMAD R116, R116, UR15, RZ ;  /* 0x0000000f74747c24 */ /* 0x000fe2000f8e02ff */
[----:B------:R-:W-:Y:S01]  /*5fd0*/  PRMT R85, RZ, 0x7610, R85 ;  /* 0x00007610ff557816 */ /* 0x000fe20000000055 */
[----:B------:R1:W3:Y:S01]  /*5fe0*/  @!P2 LDG.E.U16 R102, desc[UR40][R114.64] ;  /* 0x000000287266a981 */ /* 0x0002e2000c1e1500 */
[C---:B------:R-:W-:Y:S01]  /*5ff0*/  ISETP.GE.AND P2, PT, R169.reuse, UR42, PT ;  /* 0x0000002aa9007c0c */ /* 0x040fe2000bf46270 */
[----:B------:R-:W-:Y:S01]  /*6000*/  IMAD.WIDE R116, R116, 0x2, R76 ;  /* 0x0000000274747825 */ /* 0x000fe200078e024c */
[----:B------:R-:W-:Y:S01]  /*6010*/  ULDC UR15, c[0x0][0x238] ;  /* 0x00008e00000f7ab9 */ /* 0x000fe20000000800 */
[----:B------:R-:W-:Y:S01]  /*6020*/  PRMT R125, RZ, 0x7610, R125 ;  /* 0x00007610ff7d7816 */ /* 0x000fe2000000007d */
[----:B------:R-:W-:Y:S01]  /*6030*/  ULDC UR11, c[0x0][0x238] ;  /* 0x00008e00000b7ab9 */ /* 0x000fe20000000800 */
[----:B0-----:R-:W-:Y:S01]  /*6040*/  IMAD.WIDE R120, R156, 0x2, R76 ;  /* 0x000000029c787825 */ /* 0x001fe200078e024c */
[C---:B------:R-:W-:Y:S01]  /*6050*/  LOP3.LUT R156, R0.reuse, 0x4c, RZ, 0xfc, !PT ;  /* 0x0000004c009c7812 */ /* 0x040fe200078efcff */
[----:B------:R0:W3:Y:S02]  /*6060*/  @!P4 LDG.E.U16 R85, desc[UR40][R116.64] ;  /* 0x000000287455c981 */ /* 0x0000e4000c1e1500 */
[----:B------:R-:W-:Y:S01]  /*6070*/  IMAD R169, R169, UR15, RZ ;  /* 0x0000000fa9a97c24 */ /* 0x000fe2000f8e02ff */
[----:B------:R-:W-:Y:S01]  /*6080*/  PRMT R129, RZ, 0x7610, R129 ;  /* 0x00007610ff817816 */ /* 0x000fe20000000081 */
[----:B-1----:R-:W1:Y:S01]  /*6090*/  S2R R115, SR_TID.X ;  /* 0x0000000000737919 */ /* 0x002e620000002100 */
[----:B------:R-:W-:Y:S01]  /*60a0*/  LOP3.LUT R167, R0, 0x42, RZ, 0xfc, !PT ;  /* 0x0000004200a77812 */ /* 0x000fe200078efcff */
[----:B------:R-:W-:Y:S01]  /*60b0*/  ULDC UR15, c[0x0][0x238] ;  /* 0x00008e00000f7ab9 */ /* 0x000fe20000000800 */
[----:B------:R-:W3:Y:S01]  /*60c0*/  @!P5 LDG.E.U16 R124, desc[UR40][R120.64] ;  /* 0x00000028787cd981 */ /* 0x000ee2000c1e1500 */
[----:B------:R-:W-:-:S02]  /*60d0*/  ISETP.GE.AND P5, PT, R156, UR42, PT ;  /* 0x0000002a9c007c0c */ /* 0x000fc4000bfa6270 */
[----:B------:R-:W-:Y:S01]  /*60e0*/  LOP3.LUT R156, R0, 0x46, RZ, 0xfc, !PT ;  /* 0x00000046009c7812 */ /* 0x000fe200078efcff */
[----:B0-----:R-:W-:Y:S01]  /*60f0*/  IMAD.WIDE R116, R169, 0x2, R76 ;  /* 0x00000002a9747825 */ /* 0x001fe200078e024c */
[----:B------:R0:W3:Y:S03]  /*6100*/  @!P1 LDG.E.U16 R125, desc[UR40][R112.64] ;  /* 0x00000028707d9981 */ /* 0x0000e6000c1e1500 */
[----:B------:R-:W-:Y:S01]  /*6110*/  IMAD R156, R156, UR11, RZ ;  /* 0x0000000b9c9c7c24 */ /* 0x000fe2000f8e02ff */
[----:B------:R-:W3:Y:S01]  /*6120*/  @!P2 LDG.E.U16 R129, desc[UR40][R116.64] ;  /* 0x000000287481a981 */ /* 0x000ee2000c1e1500 */
[----:B------:R-:W-:Y:S02]  /*6130*/  ISETP.GE.AND P4, PT, R167, UR42, PT ;  /* 0x0000002aa7007c0c */ /* 0x000fe4000bf86270 */
[----:B0-----:R-:W-:Y:S01]  /*6140*/  LOP3.LUT R113, R0, 0x46, RZ, 0xfc, !PT ;  /* 0x0000004600717812 */ /* 0x001fe200078efcff */
[----:B------:R-:W-:-:S03]  /*6150*/  ULDC UR11, c[0x0][0x238] ;  /* 0x00008e00000b7ab9 */ /* 0x000fc60000000800 */
[----:B------:R-:W-:Y:S01]  /*6160*/  ISETP.GE.AND P2, PT, R113, UR42, PT ;  /* 0x0000002a71007c0c */ /* 0x000fe2000bf46270 */
[----:B------:R-:W-:Y:S01]  /*6170*/  IMAD.WIDE R112, R156, 0x2, R76 ;  /* 0x000000029c707825 */ /* 0x000fe200078e024c */
[----:B------:R-:W-:-:S04]  /*6180*/  LOP3.LUT R156, R0, 0x50, RZ, 0xfc, !PT ;  /* 0x00000050009c7812 */ /* 0x000fc800078efcff */
[----:B------:R-:W-:Y:S02]  /*6190*/  ISETP.GE.AND P1, PT, R156, UR42, PT ;  /* 0x0000002a9c007c0c */ /* 0x000fe4000bf26270 */
[----:B------:R-:W0:Y:S01]  /*61a0*/  S2R R156, SR_TID.X ;  /* 0x00000000009c7919 */ /* 0x000e220000002100 */
[----:B-1----:R-:W-:Y:S01]  /*61b0*/  LEA.HI R115, R115, 0x3e, RZ, 0x1a ;  /* 0x0000003e73737811 */ /* 0x002fe200078fd0ff */
[----:B------:R-:W-:Y:S01]  /*61c0*/  IMAD R167, R167, UR13, RZ ;  /* 0x0000000da7a77c24 */ /* 0x000fe2000f8e02ff */
[----:B------:R-:W-:Y:S01]  /*61d0*/  PRMT R127, RZ, 0x7610, R127 ;  /* 0x00007610ff7f7816 */ /* 0x000fe2000000007f */
[----:B------:R-:W-:Y:S02]  /*61e0*/  ULDC UR13, c[0x0][0x238] ;  /* 0x00008e00000d7ab9 */ /* 0x000fe40000000800 */
[----:B------:R-:W-:Y:S01]  /*61f0*/  IMAD R115, R115, UR43, RZ ;  /* 0x0000002b73737c24 */ /* 0x000fe2000f8e02ff */
[----:B------:R-:W-:Y:S01]  /*6200*/  PRMT R123, RZ, 0x7610, R123 ;  /* 0x00007610ff7b7816 */ /* 0x000fe2000000007b */
[----:B------:R-:W-:Y:S01]  /*6210*/  IMAD.WIDE R118, R167, 0x2, R76 ;  /* 0x00000002a7767825 */ /* 0x000fe200078e024c */
[----:B------:R-:W-:-:S03]  /*6220*/  LOP3.LUT R167, R0, 0x4a, RZ, 0xfc, !PT ;  /* 0x0000004a00a77812 */ /* 0x000fc600078efcff */
[----:B------:R-:W-:Y:S01]  /*6230*/  IMAD.WIDE R114, R115, 0x2, R76 ;  /* 0x0000000273727825 */ /* 0x000fe200078e024c */
[C---:B------:R-:W-:Y:S01]  /*6240*/  LOP3.LUT R169, R0.reuse, 0x48, RZ, 0xfc, !PT ;  /* 0x0000004800a97812 */ /* 0x040fe200078efcff */
[----:B------:R-:W3:Y:S01]  /*6250*/  @!P4 LDG.E.U16 R127, desc[UR40][R118.64] ;  /* 0x00000028767fc981 */ /* 0x000ee2000c1e1500 */
[----:B------:R-:W-:Y:S02]  /*6260*/  ISETP.GE.AND P4, PT, R167, UR42, PT ;  /* 0x0000002aa7007c0c */ /* 0x000fe4000bf86270 */
[C---:B------:R-:W-:Y:S01]  /*6270*/  LOP3.LUT R167, R0.reuse, 0x4c, RZ, 0xfc, !PT ;  /* 0x0000004c00a77812 */ /* 0x040fe200078efcff */
[----:B------:R1:W3:Y:S01]  /*6280*/  @!P3 LDG.E.U16 R123, desc[UR40][R114.64] ;  /* 0x00000028727bb981 */ /* 0x0002e2000c1e1500 */
[----:B------:R-:W-:Y:S02]  /*6290*/  ISETP.GE.AND P3, PT, R169, UR42, PT ;  /* 0x0000002aa9007c0c */ /* 0x000fe4000bf66270 */
[C---:B------:R-:W-:Y:S01]  /*62a0*/  LOP3.LUT R169, R0.reuse, 0x4a, RZ, 0xfc, !PT ;  /* 0x0000004a00a97812 */ /* 0x040fe200078efcff */
[----:B------:R-:W-:Y:S01]  /*62b0*/  IMAD R167, R167, UR11, RZ ;  /* 0x0000000ba7a77c24 */ /* 0x000fe2000f8e02ff */
[----:B------:R-:W-:Y:S01]  /*62c0*/  PRMT R120, RZ, 0x7610, R120 ;  /* 0x00007610ff787816 */ /* 0x000fe20000000078 */
[----:B------:R-:W-:Y:S01]  /*62d0*/  ULDC UR11, c[0x0][0x238] ;  /* 0x00008e00000b7ab9 */ /* 0x000fe20000000800 */
[----:B-1----:R-:W-:-:S02]  /*62e0*/  LOP3.LUT R115, R0, 0x48, RZ, 0xfc, !PT ;  /* 0x0000004800737812 */ /* 0x002fc400078efcff */
[----:B0-----:R-:W-:-:S03]  /*62f0*/  LEA.HI R156, R156, 0x4e, RZ, 0x1a ;  /* 0x0000004e9c9c7811 */ /* 0x001fc600078fd0ff */
[----:B------:R-:W-:Y:S01]  /*6300*/  IMAD R115, R115, UR15, RZ ;  /* 0x0000000f73737c24 */ /* 0x000fe2000f8e02ff */
[----:B------:R-:W-:Y:S01]  /*6310*/  PRMT R133, RZ, 0x7610, R133 ;  /* 0x00007610ff857816 */ /* 0x000fe20000000085 */
[----:B------:R-:W-:Y:S01]  /*6320*/  IMAD R169, R169, UR13, RZ ;  /* 0x0000000da9a97c24 */ /* 0x000fe2000f8e02ff */
[----:B------:R-:W-:Y:S01]  /*6330*/  PRMT R131, RZ, 0x7610, R131 ;  /* 0x00007610ff837816 */ /* 0x000fe20000000083 */
[----:B------:R-:W-:Y:S01]  /*6340*/  IMAD R156, R156, UR11, RZ ;  /* 0x0000000b9c9c7c24 */ /* 0x000fe2000f8e02ff */
[----:B------:R0:W3:Y:S01]  /*6350*/  @!P2 LDG.E.U16 R120, desc[UR40][R112.64] ;  /* 0x000000287078a981 */ /* 0x0000e2000c1e1500 */
[----:B------:R-:W-:Y:S01]  /*6360*/  IMAD.WIDE R114, R115, 0x2, R76 ;  /* 0x0000000273727825 */ /* 0x000fe200078e024c */
[----:B------:R-:W-:Y:S01]  /*6370*/  PRMT R121, RZ, 0x7610, R121 ;  /* 0x00007610ff797816 */ /* 0x000fe20000000079 */
[----:B------:R-:W-:Y:S01]  /*6380*/  ULDC UR11, c[0x0][0x238] ;  /* 0x00008e00000b7ab9 */ /* 0x000fe20000000800 */
[----:B------:R-:W-:Y:S01]  /*6390*/  ULDC UR13, c[0x0][0x238] ;  /* 0x00008e00000d7ab9 */ /* 0x000fe20000000800 */
[----:B------:R-:W-:Y:S01]  /*63a0*/  IMAD.WIDE R116, R169, 0x2, R76 ;  /* 0x00000002a9747825 */ /* 0x000fe200078e024c */
[----:B------:R1:W3:Y:S01]  /*63b0*/  @!P3 LDG.E.U16 R133, desc[UR40][R114.64] ;  /* 0x000000287285b981 */ /* 0x0002e2000c1e1500 */
[----:B------:R-:W-:-:S02]  /*63c0*/  LOP3.LUT R169, R0, 0x52, RZ, 0xfc, !PT ;  /* 0x0000005200a97812 */ /* 0x000fc400078efcff */
[--C-:B0-----:R-:W-:Y:S01]  /*63d0*/  IMAD.WIDE R112, R156, 0x2, R76.reuse ;  /* 0x000000029c707825 */ /* 0x101fe200078e024c */
[C---:B------:R-:W-:Y:S01]  /*63e0*/  LOP3.LUT R156, R0.reuse, 0x56, RZ, 0xfc, !PT ;  /* 0x00000056009c7812 */ /* 0x040fe200078efcff */
[----:B------:R0:W3:Y:S02]  /*63f0*/  @!P4 LDG.E.U16 R131, desc[UR40][R116.64] ;  /* 0x000000287483c981 */ /* 0x0000e4000c1e1500 */
[----:B------:R-:W-:Y:S01]  /*6400*/  IMAD.WIDE R118, R167, 0x2, R76 ;  /* 0x00000002a7767825 */ /* 0x000fe200078e024c */
[----:B-1----:R-:W-:Y:S02]  /*6410*/  LOP3.LUT R115, R0, 0x50, RZ, 0xfc, !PT ;  /* 0x0000005000737812 */ /* 0x002fe400078efcff */
[----:B------:R-:W-:Y:S02]  /*6420*/  ISETP.GE.AND P4, PT, R156, UR42, PT ;  /* 0x0000002a9c007c0c */ /* 0x000fe4000bf86270 */
[----:B------:R1:W3:Y:S01]  /*6430*/  @!P5 LDG.E.U16 R121, desc[UR40][R118.64] ;  /* 0x000000287679d981 */ /* 0x0002e2000c1e1500 */
[----:B------:R-:W-:-:S02]  /*6440*/  LOP3.LUT R167, R0, 0x54, RZ, 0xfc, !PT ;  /* 0x0000005400a77812 */ /* 0x000fc400078efcff */
[C---:B------:R-:W-:Y:S01]  /*6450*/  LOP3.LUT R156, R0.reuse, 0x52, RZ, 0xfc, !PT ;  /* 0x00000052009c7812 */ /* 0x040fe200078efcff */
[----:B------:R-:W-:Y:S01]  /*6460*/  IMAD R115, R115, UR11, RZ ;  /* 0x0000000b73737c24 */ /* 0x000fe2000f8e02ff */
[----:B------:R-:W-:Y:S01]  /*6470*/  ISETP.GE.AND P2, PT, R169, UR42, PT ;  /* 0x0000002aa9007c0c */ /* 0x000fe2000bf46270 */
[----:B------:R-:W-:Y:S01]  /*6480*/  ULDC UR11, c[0x0][0x238] ;  /* 0x00008e00000b7ab9 */ /* 0x000fe20000000800 */
[----:B0-----:R-:W-:Y:S02]  /*6490*/  LOP3.LUT R117, R0, 0x54, RZ, 0xfc, !PT ;  /* 0x0000005400757812 */ /* 0x001fe400078efcff */
[----:B-1----:R-:W-:Y:S01]  /*64a0*/  PRMT R118, RZ, 0x7610, R118 ;  /* 0x00007610ff767816 */ /* 0x002fe20000000076 */
[----:B------:R-:W-:Y:S01]  /*64b0*/  IMAD R156, R156, UR11, RZ ;  /* 0x0000000b9c9c7c24 */ /* 0x000fe2000f8e02ff */
[----:B------:R-:W-:Y:S01]  /*64c0*/  ISETP.GE.AND P3, PT, R167, UR42, PT ;  /* 0x0000002aa7007c0c */ /* 0x000fe2000bf66270 */
[----:B------:R-:W-:Y:S01]  /*64d0*/  IMAD R117, R117, UR13, RZ ;  /* 0x0000000d75757c24 */ /* 0x000fe2000f8e02ff */
[----:B------:R-:W-:Y:S01]  /*64e0*/  LOP3.LUT R167, R0, 0x58, RZ, 0xfc, !PT ;  /* 0x0000005800a77812 */ /* 0x000fe200078efcff */
[----:B------:R-:W-:Y:S01]  /*64f0*/  ULDC UR13, c[0x0][0x238] ;  /* 0x00008e00000d7ab9 */ /* 0x000fe20000000800 */
[----:B------:R0:W3:Y:S01]  /*6500*/  @!P0 LDG.E.U16 R118, desc[UR40][R112.64] ;  /* 0x0000002870768981 */ /* 0x0000e2000c1e1500 */
[----:B------:R-:W-:Y:S01]  /*6510*/  PRMT R137, RZ, 0x7610, R137 ;  /* 0x00007610ff897816 */ /* 0x000fe20000000089 */
[----:B------:R-:W-:Y:S01]  /*6520*/  IMAD.WIDE R114, R115, 0x2, R76 ;  /* 0x0000000273727825 */ /* 0x000fe200078e024c */
[----:B------:R-:W-:Y:S01]  /*6530*/  ISETP.GE.AND P0, PT, R167, UR42, PT ;  /* 0x0000002aa7007c0c */ /* 0x000fe2000bf06270 */
[----:B------:R-:W-:-:S02]  /*6540*/  ULDC UR11, c[0x0][0x238] ;  /* 0x00008e00000b7ab9 */ /* 0x000fc40000000800 */
[----:B------:R-:W-:Y:S01]  /*6550*/  IMAD R167, R167, UR13, RZ ;  /* 0x0000000da7a77c24 */ /* 0x000fe2000f8e02ff */
[----:B------:R-:W-:Y:S01]  /*6560*/  LOP3.LUT R169, R0, 0x56, RZ, 0xfc, !PT ;  /* 0x0000005600a97812 */ /* 0x000fe200078efcff */
[----:B------:R-:W-:Y:S01]  /*6570*/  ULDC UR13, c[0x0][0x238] ;  /* 0x00008e00000d7ab9 */ /* 0x000fe20000000800 */
[----:B0-----:R-:W-:-:S05]  /*6580*/  IMAD.WIDE R112, R156, 0x2, R76 ;  /* 0x000000029c707825 */ /* 0x001fca00078e024c */
[----:B------:R0:W3:Y:S01]  /*6590*/  @!P2 LDG.E.U16 R137, desc[UR40][R112.64] ;  /* 0x000000287089a981 */ /* 0x0000e2000c1e1500 */
[----:B------:R-:W-:Y:S01]  /*65a0*/  PRMT R141, RZ, 0x7610, R141 ;  /* 0x00007610ff8d7816 */ /* 0x000fe2000000008d */
[----:B------:R-:W-:Y:S01]  /*65b0*/  IMAD R169, R169, UR11, RZ ;  /* 0x0000000ba9a97c24 */ /* 0x000fe2000f8e02ff */
[----:B------:R-:W-:Y:S01]  /*65c0*/  LOP3.LUT R156, R0, 0x5a, RZ, 0xfc, !PT ;  /* 0x0000005a009c7812 */ /* 0x000fe200078efcff */
[----:B------:R-:W-:Y:S01]  /*65d0*/  ULDC UR11, c[0x0][0x238] ;  /* 0x00008e00000b7ab9 */ /* 0x000fe20000000800 */
[----:B------:R-:W-:Y:S02]  /*65e0*/  PRMT R119, RZ, 0x7610, R119 ;  /* 0x00007610ff777816 */ /* 0x000fe40000000077 */
[----:B------:R1:W3:Y:S01]  /*65f0*/  @!P1 LDG.E.U16 R141, desc[UR40][R114.64] ;  /* 0x00000028728d9981 */ /* 0x0002e2000c1e1500 */
[----:B0-----:R-:W-:Y:S02]  /*6600*/  IMAD.WIDE R112, R167, 0x2, R76 ;  /* 0x00000002a7707825 */ /* 0x001fe400078e024c */
[----:B------:R-:W0:Y:S01]  /*6610*/  S2R R167, SR_TID.X ;  /* 0x0000000000a77919 */ /* 0x000e220000002100 */
[----:B------:R-:W-:-:S02]  /*6620*/  ISETP.GE.AND P1, PT, R156, UR42, PT ;  /* 0x0000002a9c007c0c */ /* 0x000fc4000bf26270 */
[----:B------:R-:W-:Y:S01]  /*6630*/  PRMT R135, RZ, 0x7610, R135 ;  /* 0x00007610ff877816 */ /* 0x000fe20000000087 */
[----:B-1----:R-:W-:-:S04]  /*6640*/  IMAD.WIDE R114, R117, 0x2, R76 ;  /* 0x0000000275727825 */ /* 0x002fc800078e024c */
[----:B------:R-:W-:Y:S01]  /*6650*/  IMAD.WIDE R116, R169, 0x2, R76 ;  /* 0x00000002a9747825 */ /* 0x000fe200078e024c */
[----:B------:R1:W3:Y:S03]  /*6660*/  @!P3 LDG.E.U16 R135, desc[UR40][R114.64] ;  /* 0x000000287287b981 */ /* 0x0002e6000c1e1500 */
[----:B------:R-:W-:Y:S01]  /*6670*/  IMAD R156, R156, UR11, RZ ;  /* 0x0000000b9c9c7c24 */ /* 0x000fe2000f8e02ff */
[----:B------:R2:W3:Y:S01]  /*6680*/  @!P4 LDG.E.U16 R119, desc[UR40][R116.64] ;  /* 0x000000287477c981 */ /* 0x0004e2000c1e1500 */
[----:B------:R-:W-:Y:S01]  /*6690*/  PRMT R158, RZ, 0x7610, R158 ;  /* 0x00007610ff9e7816 */ /* 0x000fe2000000009e */
[----:B------:R-:W-:Y:S01]  /*66a0*/  ULDC UR11, c[0x0][0x238] ;  /* 0x00008e00000b7ab9 */ /* 0x000fe20000000800 */
[----:B-1----:R-:W-:Y:S01]  /*66b0*/  IMAD.WIDE R114, R156, 0x2, R76 ;  /* 0x000000029c727825 */ /* 0x002fe200078e024c */
[----:B--2---:R-:W-:-:S03]  /*66c0*/  PRMT R116, RZ, 0x7610, R116 ;  /* 0x00007610ff747816 */ /* 0x004fc60000000074 */
[----:B------:R1:W2:Y:S01]  /*66d0*/  @!P0 LDG.E.U16 R158, desc[UR40][R112.64] ;  /* 0x00000028709e8981 */ /* 0x0002a2000c1e1500 */
[----:B------:R-:W-:Y:S02]  /*66e0*/  LEA.HI R117, R168, 0x7e, RZ, 0x1a ;  /* 0x0000007ea8757811 */ /* 0x000fe400078fd0ff */
[----:B------:R-:W-:Y:S02]  /*66f0*/  LOP3.LUT R156, R0, 0x5c, RZ, 0xfc, !PT ;  /* 0x0000005c009c7812 */ /* 0x000fe400078efcff */
[C---:B------:R-:W-:Y:S01]  /*6700*/  ISETP.GE.AND P3, PT, R117.reuse, UR42, PT ;  /* 0x0000002a75007c0c */ /* 0x040fe2000bf66270 */
[----:B------:R5:W2:Y:S01]  /*6710*/  @!P1 LDG.E.U16 R116, desc[UR40][R114.64] ;  /* 0x0000002872749981 */ /* 0x000aa2000c1e1500 */
[----:B------:R-:W-:Y:S01]  /*6720*/  ISETP.GE.AND P0, PT, R156, UR42, PT ;  /* 0x0000002a9c007c0c */ /* 0x000fe2000bf06270 */
[----:B-1----:R-:W-:Y:S01]  /*6730*/  IMAD R112, R117, UR10, RZ ;  /* 0x0000000a75707c24 */ /* 0x002fe2000f8e02ff */
[----:B------:R-:W-:Y:S02]  /*6740*/  PRMT R117, RZ, 0x7610, R117 ;  /* 0x00007610ff757816 */ /* 0x000fe40000000075 */
[----:B-----5:R-:W-:Y:S01]  /*6750*/  LEA.HI R114, R168, 0x6e, RZ, 0x1a ;  /* 0x0000006ea8727811 */ /* 0x020fe200078fd0ff */
[----:B------:R-:W-:-:S03]  /*6760*/  IMAD.WIDE R112, R112, 0x2, R76 ;  /* 0x0000000270707825 */ /* 0x000fc600078e024c */
[----:B------:R-:W-:Y:S01]  /*6770*/  ISETP.GE.AND P2, PT, R114, UR42, PT ;  /* 0x0000002a72007c0c */ /* 0x000fe2000bf46270 */
[----:B------:R-:W-:Y:S01]  /*6780*/  IMAD R156, R156, UR11, RZ ;  /* 0x0000000b9c9c7c24 */ /* 0x000fe2000f8e02ff */
[----:B------:R-:W-:Y:S01]  /*6790*/  LEA.HI R115, R168, 0x5e, RZ, 0x1a ;  /* 0x0000005ea8737811 */ /* 0x000fe200078fd0ff */
[----:B------:R-:W-:Y:S01]  /*67a0*/  IMAD R114, R114, UR10, RZ ;  /* 0x0000000a72727c24 */ /* 0x000fe2000f8e02ff */
[----:B0-----:R-:W-:Y:S01]  /*67b0*/  LEA.HI R167, R167, 0x5e, RZ, 0x1a ;  /* 0x0000005ea7a77811 */ /* 0x001fe200078fd0ff */
[----:B------:R0:W5:Y:S01]  /*67c0*/  @!P3 LDG.E.U16 R117, desc[UR40][R112.64] ;  /* 0x000000287075b981 */ /* 0x000162000c1e1500 */
[----:B------:R-:W-:Y:S01]  /*67d0*/  PRMT R139, RZ, 0x7610, R139 ;  /* 0x00007610ff8b7816 */ /* 0x000fe2000000008b */
[----:B------:R-:W-:Y:S01]  /*67e0*/  ULDC UR11, c[0x0][0x238] ;  /* 0x00008e00000b7ab9 */ /* 0x000fe20000000800 */
[----:B------:R-:W-:Y:S01]  /*67f0*/  ISETP.GE.AND P1, PT, R115, UR42, PT ;  /* 0x0000002a73007c0c */ /* 0x000fe2000bf26270 */
[----:B------:R-:W-:Y:S01]  /*6800*/  IMAD.WIDE R114, R114, 0x2, R76 ;  /* 0x0000000272727825 */ /* 0x000fe200078e024c */
[----:B------:R-:W-:-:S03]  /*6810*/  PRMT R140, RZ, 0x7610, R140 ;  /* 0x00007610ff8c7816 */ /* 0x000fc6000000008c */
[----:B------:R-:W-:Y:S01]  /*6820*/  IMAD R167, R167, UR11, RZ ;  /* 0x0000000ba7a77c24 */ /* 0x000fe2000f8e02ff */
[----:B------:R-:W-:Y:S01]  /*6830*/  PRMT R160, RZ, 0x7610, R160 ;  /* 0x00007610ffa07816 */ /* 0x000fe200000000a0 */
[----:B0-----:R-:W-:Y:S01]  /*6840*/  IMAD.WIDE R112, R156, 0x2, R76 ;  /* 0x000000029c707825 */ /* 0x001fe200078e024c */
[----:B------:R-:W-:Y:S01]  /*6850*/  LOP3.LUT R156, R0, 0x60, RZ, 0xfc, !PT ;  /* 0x00000060009c7812 */ /* 0x000fe200078efcff */
[----:B------:R0:W5:Y:S01]  /*6860*/  @!P2 LDG.E.U16 R140, desc[UR40][R114.64] ;  /* 0x00000028728ca981 */ /* 0x000162000c1e1500 */
[----:B------:R-:W-:-:S03]  /*6870*/  ULDC UR11, c[0x0][0x238] ;  /* 0x00008e00000b7ab9 */ /* 0x000fc60000000800 */
[----:B------:R1:W5:Y:S01]  /*6880*/  @!P0 LDG.E.U16 R139, desc[UR40][R112.64] ;  /* 0x00000028708b8981 */ /* 0x000362000c1e1500 */
[----:B------:R-:W-:Y:S02]  /*6890*/  ISETP.GE.AND P0, PT, R156, UR42, PT ;  /* 0x0000002a9c007c0c */ /* 0x000fe4000bf06270 */
[C---:B------:R-:W-:Y:S02]  /*68a0*/  LOP3.LUT R156, R0.reuse, 0x62, RZ, 0xfc, !PT ;  /* 0x00000062009c7812 */ /* 0x040fe400078efcff */
[----:B0-----:R-:W-:Y:S01]  /*68b0*/  PRMT R114, RZ, 0x7610, R114 ;  /* 0x00007610ff727816 */ /* 0x001fe20000000072 */
[----:B-1----:R-:W-:Y:S01]  /*68c0*/  IMAD.WIDE R112, R167, 0x2, R76 ;  /* 0x00000002a7707825 */ /* 0x002fe200078e024c */
[----:B------:R-:W-:-:S04]  /*68d0*/  LOP3.LUT R167, R0, 0x60, RZ, 0xfc, !PT ;  /* 0x0000006000a77812 */ /* 0x000fc800078efcff */
[----:B------:R0:W5:Y:S01]  /*68e0*/  @!P1 LDG.E.U16 R114, desc[UR40][R112.64] ;  /* 0x0000002870729981 */ /* 0x000162000c1e1500 */
[----:B------:R-:W-:Y:S01]  /*68f0*/  IMAD R167, R167, UR13, RZ ;  /* 0x0000000da7a77c24 */ /* 0x000fe2000f8e02ff */
[C---:B------:R-:W-:Y:S01]  /*6900*/  ISETP.GE.AND P1, PT, R156.reuse, UR42, PT ;  /* 0x0000002a9c007c0c */ /* 0x040fe2000bf26270 */
[----:B------:R-:W-:Y:S01]  /*6910*/  IMAD R156, R156, UR11, RZ ;  /* 0x0000000b9c9c7c24 */ /* 0x000fe2000f8e02ff */
[----:B------:R-:W-:Y:S01]  /*6920*/  PRMT R115, RZ, 0x7610, R115 ;  /* 0x00007610ff737816 */ /* 0x000fe20000000073 */
[----:B------:R-:W-:Y:S01]  /*6930*/  ULDC UR11, c[0x0][0x238] ;  /* 0x00008e00000b7ab9 */ /* 0x000fe20000000800 */
[----:B0-----:R-:W-:-:S05]  /*6940*/  IMAD.WIDE R112, R167, 0x2, R76 ;  /* 0x00000002a7707825 */ /* 0x001fca00078e024c */
[----:B------:R0:W5:Y:S02]  /*6950*/  @!P0 LDG.E.U16 R160, desc[UR40][R112.64] ;  /* 0x0000002870a08981 */ /* 0x000164000c1e1500 */
[----:B0-----:R-:W-:-:S05]  /*6960*/  IMAD.WIDE R112, R156, 0x2, R76 ;  /* 0x000000029c707825 */ /* 0x001fca00078e024c */
[----:B------:R0:W5:Y:S02]  /*6970*/  @!P1 LDG.E.U16 R115, desc[UR40][R112.64] ;  /* 0x0000002870739981 */ /* 0x000164000c1e1500 */
[----:B0-----:R-:W-:-:S04]  /*6980*/  LOP3.LUT R112, R0, 0x64, RZ, 0xfc, !PT ;  /* 0x0000006400707812 */ /* 0x001fc800078efcff */
[----:B------:R-:W-:Y:S02]  /*6990*/  ISETP.GE.AND P0, PT, R112, UR42, PT ;  /* 0x0000002a70007c0c */ /* 0x000fe4000bf06270 */
[----:B------:R-:W-:Y:S02]  /*69a0*/  LOP3.LUT R112, R0, 0x66, RZ, 0xfc, !PT ;  /* 0x0000006600707812 */ /* 0x000fe400078efcff */
[----:B------:R-:W-:Y:S02]  /*69b0*/  PRMT R142, RZ, 0x7610, R142 ;  /* 0x00007610ff8e7816 */ /* 0x000fe4000000008e */
[----:B------:R-:W-:Y:S01]  /*69c0*/  ISETP.GE.AND P1, PT, R112, UR42, PT ;  /* 0x0000002a70007c0c */ /* 0x000fe2000bf26270 */
[----:B------:R-:W-:Y:S01]  /*69d0*/  IMAD.WIDE R112, R244, 0x2, R76 ;  /* 0x00000002f4707825 */ /* 0x000fe200078e024c */
[----:B------:R-:W-:-:S05]  /*69e0*/  PRMT R143, RZ, 0x7610, R143 ;  /* 0x00007610ff8f7816 */ /* 0x000fca000000008f */
        /* <DEDUP_REMOVED lines=22> */
[----:B------:R0:W5:Y:S01]  /*6b50*/  @!P1 LDG.E.U16 R163, desc[UR40][R112.64] ;  /* 0x0000002870a39981 */ /* 0x000162000c1e1500 */
[C---:B------:R-:W-:Y:S02]  /*6b60*/  LOP3.LUT R156, R0.reuse, 0x78, RZ, 0xfc, !PT ;  /* 0x00000078009c7812 */ /* 0x040fe400078efcff */
[----:B0-----:R-:W-:-:S04]  /*6b70*/  LOP3.LUT R112, R0, 0x72, RZ, 0xfc, !PT ;  /* 0x0000007200707812 */ /* 0x001fc800078efcff */
[----:B------:R-:W-:Y:S02]  /*6b80*/  ISETP.GE.AND P0, PT, R112, UR42, PT ;  /* 0x0000002a70007c0c */ /* 0x000fe4000bf06270 */
[----:B------:R-:W-:Y:S02]  /*6b90*/  LOP3.LUT R112, R0, 0x78, RZ, 0xfc, !PT ;  /* 0x0000007800707812 */ /* 0x000fe400078efcff */
[----:B------:R-:W-:Y:S02]  /*6ba0*/  PRMT R146, RZ, 0x7610, R146 ;  /* 0x00007610ff927816 */ /* 0x000fe40000000092 */
[----:B------:R-:W-:Y:S01]  /*6bb0*/  ISETP.GE.AND P1, PT, R112, UR42, PT ;  /* 0x0000002a70007c0c */ /* 0x000fe2000bf26270 */
[----:B------:R-:W-:Y:S01]  /*6bc0*/  IMAD.WIDE R112, R250, 0x2, R76 ;  /* 0x00000002fa707825 */ /* 0x000fe200078e024c */
[----:B------:R-:W-:-:S03]  /*6bd0*/  PRMT R165, RZ, 0x7610, R165 ;  /* 0x00007610ffa57816 */ /* 0x000fc600000000a5 */
[----:B------:R-:W-:Y:S01]  /*6be0*/  IMAD R156, R156, UR11, RZ ;  /* 0x0000000b9c9c7c24 */ /* 0x000fe2000f8e02ff */
[----:B------:R-:W-:Y:S01]  /*6bf0*/  PRMT R147, RZ, 0x7610, R147 ;  /* 0x00007610ff937816 */ /* 0x000fe20000000093 */
[----:B------:R0:W5:Y:S01]  /*6c00*/  @!P0 LDG.E.U16 R146, desc[UR40][R112.64] ;  /* 0x0000002870928981 */ /* 0x000162000c1e1500 */
[----:B------:R-:W-:Y:S01]  /*6c10*/  PRMT R148, RZ, 0x7610, R148 ;  /* 0x00007610ff947816 */ /* 0x000fe20000000094 */
[----:B------:R-:W-:Y:S01]  /*6c20*/  ULDC UR11, c[0x0][0x238] ;  /* 0x00008e00000b7ab9 */ /* 0x000fe20000000800 */
[----:B0-----:R-:W-:-:S05]  /*6c30*/  IMAD.WIDE R112, R156, 0x2, R76 ;  /* 0x000000029c707825 */ /* 0x001fca00078e024c */
[----:B------:R0:W5:Y:S02]  /*6c40*/  @!P1 LDG.E.U16 R165, desc[UR40][R112.64] ;  /* 0x0000002870a59981 */ /* 0x000164000c1e1500 */
[----:B0-----:R-:W-:-:S04]  /*6c50*/  LOP3.LUT R112, R0, 0x74, RZ, 0xfc, !PT ;  /* 0x0000007400707812 */ /* 0x001fc800078efcff */
[----:B------:R-:W-:Y:S02]  /*6c60*/  ISETP.GE.AND P0, PT, R112, UR42, PT ;  /* 0x0000002a70007c0c */ /* 0x000fe4000bf06270 */
[----:B------:R-:W-:-:S04]  /*6c70*/  LOP3.LUT R112, R0, 0x76, RZ, 0xfc, !PT ;  /* 0x0000007600707812 */ /* 0x000fc800078efcff */
[----:B------:R-:W-:Y:S01]  /*6c80*/  ISETP.GE.AND P1, PT, R112, UR42, PT ;  /* 0x0000002a70007c0c */ /* 0x000fe2000bf26270 */
[----:B------:R-:W-:-:S06]  /*6c90*/  IMAD.WIDE R112, R251, 0x2, R76 ;  /* 0x00000002fb707825 */ /* 0x000fcc00078e024c */
[----:B------:R0:W5:Y:S01]  /*6ca0*/  @!P0 LDG.E.U16 R147, desc[UR40][R112.64] ;  /* 0x0000002870938981 */ /* 0x000162000c1e1500 */
[----:B------:R-:W-:Y:S01]  /*6cb0*/  LOP3.LUT R156, R0, 0x7a, RZ, 0xfc, !PT ;  /* 0x0000007a009c7812 */ /* 0x000fe200078efcff */
[----:B0-----:R-:W-:-:S05]  /*6cc0*/  IMAD.WIDE R112, R252, 0x2, R76 ;  /* 0x00000002fc707825 */ /* 0x001fca00078e024c */
[----:B------:R0:W5:Y:S01]  /*6cd0*/  @!P1 LDG.E.U16 R148, desc[UR40][R112.64] ;  /* 0x0000002870949981 */ /* 0x000162000c1e1500 */
[----:B------:R-:W-:Y:S01]  /*6ce0*/  IMAD R156, R156, UR11, RZ ;  /* 0x0000000b9c9c7c24 */ /* 0x000fe2000f8e02ff */
[C---:B------:R-:W-:Y:S01]  /*6cf0*/  LOP3.LUT R167, R0.reuse, 0x7c, RZ, 0xfc, !PT ;  /* 0x0000007c00a77812 */ /* 0x040fe200078efcff */
[----:B------:R-:W-:Y:S01]  /*6d00*/  ULDC UR11, c[0x0][0x238] ;  /* 0x00008e00000b7ab9 */ /* 0x000fe20000000800 */
[----:B0-----:R-:W-:-:S04]  /*6d10*/  LOP3.LUT R112, R0, 0x7a, RZ, 0xfc, !PT ;  /* 0x0000007a00707812 */ /* 0x001fc800078efcff */
[----:B------:R-:W-:Y:S02]  /*6d20*/  ISETP.GE.AND P0, PT, R112, UR42, PT ;  /* 0x0000002a70007c0c */ /* 0x000fe4000bf06270 */
[----:B------:R-:W-:-:S04]  /*6d30*/  LOP3.LUT R112, R0, 0x7c, RZ, 0xfc, !PT ;  /* 0x0000007c00707812 */ /* 0x000fc800078efcff */
[----:B------:R-:W-:Y:S01]  /*6d40*/  ISETP.GE.AND P1, PT, R112, UR42, PT ;  /* 0x0000002a70007c0c */ /* 0x000fe2000bf26270 */
[----:B------:R-:W-:Y:S02]  /*6d50*/  IMAD.WIDE R112, R156, 0x2, R76 ;  /* 0x000000029c707825 */ /* 0x000fe400078e024c */
[----:B------:R-:W0:Y:S01]  /*6d60*/  S2R R156, SR_TID.X ;  /* 0x00000000009c7919 */ /* 0x000e220000002100 */
[----:B------:R-:W-:Y:S01]  /*6d70*/  PRMT R149, RZ, 0x7610, R149 ;  /* 0x00007610ff957816 */ /* 0x000fe20000000095 */
[----:B------:R-:W-:Y:S01]  /*6d80*/  IMAD R167, R167, UR11, RZ ;  /* 0x0000000ba7a77c24 */ /* 0x000fe2000f8e02ff */
[----:B------:R-:W-:-:S04]  /*6d90*/  PRMT R150, RZ, 0x7610, R150 ;  /* 0x00007610ff967816 */ /* 0x000fc80000000096 */
[----:B------:R1:W5:Y:S02]  /*6da0*/  @!P0 LDG.E.U16 R149, desc[UR40][R112.64] ;  /* 0x0000002870958981 */ /* 0x000364000c1e1500 */
[----:B-1----:R-:W-:-:S05]  /*6db0*/  IMAD.WIDE R112, R167, 0x2, R76 ;  /* 0x00000002a7707825 */ /* 0x002fca00078e024c */
[----:B------:R1:W5:Y:S01]  /*6dc0*/  @!P1 LDG.E.U16 R150, desc[UR40][R112.64] ;  /* 0x0000002870969981 */ /* 0x000362000c1e1500 */
[----:B------:R-:W-:Y:S02]  /*6dd0*/  IADD3 RZ, P1, R8, R3, RZ ;  /* 0x0000000308ff7210 */ /* 0x000fe40007f3e0ff */
[----:B0-----:R-:W-:-:S04]  /*6de0*/  LOP3.LUT R156, R156, 0x7f, RZ, 0xc0, !PT ;  /* 0x0000007f9c9c7812 */ /* 0x001fc800078ec0ff */
[----:B------:R-:W-:Y:S01]  /*6df0*/  ISETP.GE.AND P0, PT, R156, UR42, PT ;  /* 0x0000002a9c007c0c */ /* 0x000fe2000bf06270 */
[----:B-1----:R-:W-:Y:S01]  /*6e00*/  IMAD.IADD R112, R8, 0x1, R3 ;  /* 0x0000000108707824 */ /* 0x002fe200078e0203 */
[----:B------:R-:W-:Y:S01]  /*6e10*/  PRMT R151, RZ, 0x7610, R151 ;  /* 0x00007610ff977816 */ /* 0x000fe20000000097 */
[----:B------:R-:W-:Y:S01]  /*6e20*/  IMAD.X R113, R184, 0x1, R2, P1 ;  /* 0x00000001b8717824 */ /* 0x000fe200008e0602 */
[----:B------:R-:W-:Y:S01]  /*6e30*/  BAR.SYNC.DEFER_BLOCKING 0x0 ;  /* 0x0000000000007b1d */ /* 0x000fe20000010000 */
[----:B------:R-:W-:Y:S02]  /*6e40*/  IADD3 RZ, P1, R7, R3, RZ ;  /* 0x0000000307ff7210 */ /* 0x000fe40007f3e0ff */
[----:B------:R-:W-:Y:S02]  /*6e50*/  PRMT R152, RZ, 0x7610, R152 ;  /* 0x00007610ff987816 */ /* 0x000fe40000000098 */
[----:B------:R-:W-:Y:S02]  /*6e60*/  PRMT R153, RZ, 0x7610, R153 ;  /* 0x00007610ff997816 */ /* 0x000fe40000000099 */
[----:B------:R-:W-:-:S02]  /*6e70*/  PRMT R154, RZ, 0x7610, R154 ;  /* 0x00007610ff9a7816 */ /* 0x000fc4000000009a */
[----:B------:R0:W5:Y:S02]  /*6e80*/  @!P0 LDG.E.U16 R151, desc[UR40][R112.64] ;  /* 0x0000002870978981 */ /* 0x000164000c1e1500 */
[----:B0-----:R-:W-:Y:S02]  /*6e90*/  IMAD.IADD R112, R7, 0x1, R3 ;  /* 0x0000000107707824 */ /* 0x001fe400078e0203 */
[----:B------:R-:W-:Y:S01]  /*6ea0*/  IMAD.X R113, R182, 0x1, R2, P1 ;  /* 0x00000001b6717824 */ /* 0x000fe200008e0602 */
[----:B------:R-:W-:-:S04]  /*6eb0*/  IADD3 RZ, P1, R6, R3, RZ ;  /* 0x0000000306ff7210 */ /* 0x000fc80007f3e0ff */
[----:B------:R0:W5:Y:S02]  /*6ec0*/  @!P0 LDG.E.U16 R152, desc[UR40][R112.64] ;  /* 0x0000002870988981 */ /* 0x000164000c1e1500 */
[----:B0-----:R-:W-:Y:S02]  /*6ed0*/  IMAD.IADD R112, R6, 0x1, R3 ;  /* 0x0000000106707824 */ /* 0x001fe400078e0203 */
[----:B------:R-:W-:Y:S01]  /*6ee0*/  IMAD.X R113, R185, 0x1, R2, P1 ;  /* 0x00000001b9717824 */ /* 0x000fe200008e0602 */
[----:B------:R-:W-:-:S04]  /*6ef0*/  IADD3 RZ, P1, R17, R3, RZ ;  /* 0x0000000311ff7210 */ /* 0x000fc80007f3e0ff */
[----:B------:R0:W5:Y:S01]  /*6f00*/  @!P0 LDG.E.U16 R153, desc[UR40][R112.64] ;  /* 0x0000002870998981 */ /* 0x000162000c1e1500 */
[----:B------:R-:W-:Y:S01]  /*6f10*/  PRMT R155, RZ, 0x7610, R155 ;  /* 0x00007610ff9b7816 */ /* 0x000fe2000000009b */
[----:B0-----:R-:W-:Y:S02]  /*6f20*/  IMAD.IADD R112, R17, 0x1, R3 ;  /* 0x0000000111707824 */ /* 0x001fe400078e0203 */
[----:B------:R-:W-:Y:S01]  /*6f30*/  IMAD.X R113, R181, 0x1, R2, P1 ;  /* 0x00000001b5717824 */ /* 0x000fe200008e0602 */
[----:B------:R-:W-:-:S04]  /*6f40*/  IADD3 RZ, P1, R18, R3, RZ ;  /* 0x0000000312ff7210 */ /* 0x000fc80007f3e0ff */
[----:B------:R0:W5:Y:S01]  /*6f50*/  @!P0 LDG.E.U16 R154, desc[UR40][R112.64] ;  /* 0x00000028709a8981 */ /* 0x000162000c1e1500 */
[----:B------:R-:W-:Y:S01]  /*6f60*/  SHF.R.S32.HI R156, RZ, 0x6, R168 ;  /* 0x00000006ff9c7819 */ /* 0x000fe200000114a8 */
[----:B0-----:R-:W-:Y:S02]  /*6f70*/  IMAD.IADD R112, R18, 0x1, R3 ;  /* 0x0000000112707824 */ /* 0x001fe400078e0203 */
[----:B------:R-:W-:-:S05]  /*6f80*/  IMAD.X R113, R180, 0x1, R2, P1 ;  /* 0x00000001b4717824 */ /* 0x000fca00008e0602 */
[----:B------:R0:W5:Y:S01]  /*6f90*/  @!P0 LDG.E.U16 R155, desc[UR40][R112.64] ;  /* 0x00000028709b8981 */ /* 0x000162000c1e1500 */
[----:B------:R-:W-:Y:S02]  /*6fa0*/  SGXT R156, R156, 0x1 ;  /* 0x000000019c9c781a */ /* 0x000fe40000000200 */
[----:B------:R-:W-:Y:S01]  /*6fb0*/  IADD3 RZ, P1, R4, R3, RZ ;  /* 0x0000000304ff7210 */ /* 0x000fe20007f3e0ff */
[----:B0-----:R-:W-:Y:S01]  /*6fc0*/  IMAD.SHL.U32 R112, R168, 0x2, RZ ;  /* 0x00000002a8707824 */ /* 0x001fe200078e00ff */
[----:B------:R-:W-:-:S04]  /*6fd0*/  PRMT R157, RZ, 0x7610, R157 ;  /* 0x00007610ff9d7816 */ /* 0x000fc8000000009d */
[----:B------:R-:W-:Y:S01]  /*6fe0*/  LOP3.LUT R112, R112, 0x7e, RZ, 0xc0, !PT ;  /* 0x0000007e70707812 */ /* 0x000fe200078ec0ff */
[----:B------:R-:W-:Y:S01]  /*6ff0*/  IMAD.X R113, R183, 0x1, R2, P1 ;  /* 0x00000001b7717824 */ /* 0x000fe200008e0602 */
[----:B------:R-:W-:Y:S02]  /*7000*/  IADD3 RZ, P1, R19, R3, RZ ;  /* 0x0000000313ff7210 */ /* 0x000fe40007f3e0ff */
[----:B------:R-:W-:Y:S01]  /*7010*/  LOP3.LUT R156, R112, 0x90, R156, 0x78, !PT ;  /* 0x00000090709c7812 */ /* 0x000fe200078e789c */
[----:B------:R-:W-:-:S04]  /*7020*/  IMAD.IADD R112, R4, 0x1, R3 ;  /* 0x0000000104707824 */ /* 0x000fc800078e0203 */
[----:B------:R0:W-:Y:S04]  /*7030*/  STS.U16 [R156+UR8], R122 ;  /* 0x0000007a9c007988 */ /* 0x0001e80008000408 */
[----:B------:R1:W5:Y:S01]  /*7040*/  @!P0 LDG.E.U16 R157, desc[UR40][R112.64] ;  /* 0x00000028709d8981 */ /* 0x000362000c1e1500 */
[----:B0-----:R-:W-:Y:S01]  /*7050*/  PRMT R122, RZ, 0x7610, R122 ;  /* 0x00007610ff7a7816 */ /* 0x001fe2000000007a */
[----:B-1----:R-:W-:Y:S02]  /*7060*/  IMAD.IADD R112, R19, 0x1, R3 ;  /* 0x0000000113707824 */ /* 0x002fe400078e0203 */
[----:B------:R-:W-:Y:S01]  /*7070*/  IMAD.X R113, R179, 0x1, R2, P1 ;  /* 0x00000001b3717824 */ /* 0x000fe200008e0602 */
[----:B------:R-:W-:Y:S02]  /*7080*/  IADD3 RZ, P1, R20, R3, RZ ;  /* 0x0000000314ff7210 */ /* 0x000fe40007f3e0ff */
[----:B------:R-:W-:-:S02]  /*7090*/  PRMT R159, RZ, 0x7610, R159 ;  /* 0x00007610ff9f7816 */ /* 0x000fc4000000009f */
[----:B------:R0:W5:Y:S04]  /*70a0*/  @!P0 LDG.E.U16 R122, desc[UR40][R112.64] ;  /* 0x00000028707a8981 */ /* 0x000168000c1e1500 */
[----:B------:R1:W-:Y:S01]  /*70b0*/  STS.U16 [R156+UR8+0x400], R111 ;  /* 0x0004006f9c007988 */ /* 0x0003e20008000408 */
[--C-:B0-----:R-:W-:Y:S02]  /*70c0*/  IMAD.IADD R112, R20, 0x1, R3.reuse ;  /* 0x0000000114707824 */ /* 0x101fe400078e0203 */
[--C-:B------:R-:W-:Y:S01]  /*70d0*/  IMAD.X R113, R178, 0x1, R2.reuse, P1 ;  /* 0x00000001b2717824 */ /* 0x100fe200008e0602 */
[-C--:B------:R-:W-:Y:S01]  /*70e0*/  IADD3 RZ, P1, R21, R3.reuse, RZ ;  /* 0x0000000315ff7210 */ /* 0x080fe20007f3e0ff */
[----:B----4-:R0:W-:Y:S04]  /*70f0*/  STS.U16 [R156+UR8+0x800], R110 ;  /* 0x0008006e9c007988 */ /* 0x0101e80008000408 */
[----:B------:R4:W5:Y:S01]  /*7100*/  @!P0 LDG.E.U16 R159, desc[UR40][R112.64] ;  /* 0x00000028709f8981 */ /* 0x000962000c1e1500 */
[----:B-1----:R-:W-:Y:S01]  /*7110*/  IMAD.X R111, R177, 0x1, R2, P1 ;  /* 0x00000001b16f7824 */ /* 0x002fe200008e0602 */
[----:B------:R-:W-:Y:S01]  /*7120*/  IADD3 RZ, P1, R22, R3, RZ ;  /* 0x0000000316ff7210 */ /* 0x000fe20007f3e0ff */
[----:B0-----:R-:W-:Y:S01]  /*7130*/  IMAD.IADD R110, R21, 0x1, R3 ;  /* 0x00000001156e7824 */ /* 0x001fe200078e0203 */
[----:B----4-:R-:W-:-:S02]  /*7140*/  PRMT R112, RZ, 0x7610, R112 ;  /* 0x00007610ff707816 */ /* 0x010fc40000000070 */
[----:B------:R-:W-:-:S04]  /*7150*/  PRMT R113, RZ, 0x7610, R113 ;  /* 0x00007610ff717816 */ /* 0x000fc80000000071 */
[----:B------:R0:W4:Y:S04]  /*7160*/  @!P0 LDG.E.U16 R112, desc[UR40][R110.64] ;  /* 0x000000286e708981 */ /* 0x000128000c1e1500 */
[----:B---3--:R1:W-:Y:S01]  /*7170*/  STS.U16 [R156+UR8+0xc00], R109 ;  /* 0x000c006d9c007988 */ /* 0x0083e20008000408 */
[--C-:B0-----:R-:W-:Y:S02]  /*7180*/  IMAD.IADD R110, R22, 0x1, R3.reuse ;  /* 0x00000001166e7824 */ /* 0x101fe400078e0203 */
[--C-:B------:R-:W-:Y:S01]  /*7190*/  IMAD.X R111, R176, 0x1, R2.reuse, P1 ;  /* 0x00000001b06f7824 */ /* 0x100fe200008e0602 */
[CC--:B------:R-:W-:Y:S01]  /*71a0*/  IADD3 RZ, P1, R23.reuse, R3.reuse, RZ ;  /* 0x0000000317ff7210 */ /* 0x0c0fe20007f3e0ff */
[----:B------:R0:W-:Y:S04]  /*71b0*/  STS.U16 [R156+UR8+0x1000], R108 ;  /* 0x0010006c9c007988 */ /* 0x0001e80008000408 */
[----:B------:R3:W4:Y:S01]  /*71c0*/  @!P0 LDG.E.U16 R113, desc[UR40][R110.64] ;  /* 0x000000286e718981 */ /* 0x000722000c1e1500 */
[----:B-1----:R-:W-:Y:S01]  /*71d0*/  IMAD.X R109, R126, 0x1, R2, P1 ;  /* 0x000000017e6d7824 */ /* 0x002fe200008e0602 */
[----:B------:R-:W-:Y:S01]  /*71e0*/  IADD3 RZ, P1, R56, R3, RZ ;  /* 0x0000000338ff7210 */ /* 0x000fe20007f3e0ff */
[----:B0-----:R-:W-:Y:S01]  /*71f0*/  IMAD.IADD R108, R23, 0x1, R3 ;  /* 0x00000001176c7824 */ /* 0x001fe200078e0203 */
[----:B---3--:R-:W-:-:S02]  /*7200*/  PRMT R110, RZ, 0x7610, R110 ;  /* 0x00007610ff6e7816 */ /* 0x008fc4000000006e */
[----:B------:R-:W-:-:S04]  /*7210*/  PRMT R111, RZ, 0x7610, R111 ;  /* 0x00007610ff6f7816 */ /* 0x000fc8000000006f */
[----:B------:R0:W3:Y:S04]  /*7220*/  @!P0 LDG.E.U16 R110, desc[UR40][R108.64] ;  /* 0x000000286c6e8981 */ /* 0x0000e8000c1e1500 */
[----:B------:R1:W-:Y:S01]  /*7230*/  STS.U16 [R156+UR8+0x1400], R107 ;  /* 0x0014006b9c007988 */ /* 0x0003e20008000408 */
[--C-:B0-----:R-:W-:Y:S02]  /*7240*/  IMAD.IADD R108, R56, 0x1, R3.reuse ;  /* 0x00000001386c7824 */ /* 0x101fe400078e0203 */
[--C-:B------:R-:W-:Y:S01]  /*7250*/  IMAD.X R109, R175, 0x1, R2.reuse, P1 ;  /* 0x00000001af6d7824 */ /* 0x100fe200008e0602 */
[-C--:B------:R-:W-:Y:S01]  /*7260*/  IADD3 RZ, P1, R57, R3.reuse, RZ ;  /* 0x0000000339ff7210 */ /* 0x080fe20007f3e0ff */
[----:B------:R0:W-:Y:S04]  /*7270*/  STS.U16 [R156+UR8+0x1800], R106 ;  /* 0x0018006a9c007988 */ /* 0x0001e80008000408 */
[----:B------:R2:W3:Y:S01]  /*7280*/  @!P0 LDG.E.U16 R111, desc[UR40][R108.64] ;  /* 0x000000286c6f8981 */ /* 0x0004e2000c1e1500 */
[----:B-1----:R-:W-:Y:S01]  /*7290*/  IMAD.X R107, R128, 0x1, R2, P1 ;  /* 0x00000001806b7824 */ /* 0x002fe200008e0602 */
[----:B------:R-:W-:Y:S01]  /*72a0*/  IADD3 RZ, P1, R5, R3, RZ ;  /* 0x0000000305ff7210 */ /* 0x000fe20007f3e0ff */
[--C-:B0-----:R-:W-:Y:S01]  /*72b0*/  IMAD.IADD R106, R57, 0x1, R3.reuse ;  /* 0x00000001396a7824 */ /* 0x101fe200078e0203 */
[----:B--2---:R-:W-:Y:S01]  /*72c0*/  PRMT R108, RZ, 0x7610, R108 ;  /* 0x00007610ff6c7816 */ /* 0x004fe2000000006c */
[----:B------:R0:W-:Y:S05]  /*72d0*/  STS.U16 [R156+UR8+0x1c00], R96 ;  /* 0x001c00609c007988 */ /* 0x0001ea0008000408 */
[----:B------:R1:W2:Y:S01]  /*72e0*/  @!P0 LDG.E.U16 R108, desc[UR40][R106.64] ;  /* 0x000000286a6c8981 */ /* 0x0002a2000c1e1500 */
[----:B0-----:R-:W-:Y:S01]  /*72f0*/  PRMT R96, RZ, 0x7610, R96 ;  /* 0x00007610ff607816 */ /* 0x001fe20000000060 */
[----:B-1----:R-:W-:-:S02]  /*7300*/  IMAD.IADD R106, R5, 0x1, R3 ;  /* 0x00000001056a7824 */ /* 0x002fc400078e0203 */
[----:B------:R-:W-:Y:S01]  /*7310*/  IMAD.X R107, R174, 0x1, R2, P1 ;  /* 0x00000001ae6b7824 */ /* 0x000fe200008e0602 */
[C---:B------:R-:W-:Y:S02]  /*7320*/  IADD3 RZ, P1, R16.reuse, R3, RZ ;  /* 0x0000000310ff7210 */ /* 0x040fe40007f3e0ff */
[----:B------:R-:W-:Y:S02]  /*7330*/  PRMT R109, RZ, 0x7610, R109 ;  /* 0x00007610ff6d7816 */ /* 0x000fe4000000006d */
[----:B------:R0:W4:Y:S04]  /*7340*/  @!P0 LDG.E.U16 R96, desc[UR40][R106.64] ;  /* 0x000000286a608981 */ /* 0x000128000c1e1500 */
[----:B------:R1:W-:Y:S01]  /*7350*/  STS.U16 [R156+UR8+0x2000], R129 ;  /* 0x002000819c007988 */ /* 0x0003e20008000408 */
[----:B0-----:R-:W-:-:S02]  /*7360*/  IMAD.IADD R106, R16, 0x1, R3 ;  /* 0x00000001106a7824 */ /* 0x001fc400078e0203 */
[----:B------:R-:W-:Y:S01]  /*7370*/  IMAD.X R107, R173, 0x1, R2, P1 ;  /* 0x00000001ad6b7824 */ /* 0x000fe200008e0602 */
[C---:B------:R-:W-:Y:S02]  /*7380*/  IADD3 RZ, P1, R15.reuse, R3, RZ ;  /* 0x000000030fff7210 */ /* 0x040fe40007f3e0ff */
[----:B-1----:R-:W-:Y:S02]  /*7390*/  PRMT R129, RZ, 0x7610, R129 ;  /* 0x00007610ff817816 */ /* 0x002fe40000000081 */
[----:B------:R0:W3:Y:S04]  /*73a0*/  @!P0 LDG.E.U16 R109, desc[UR40][R106.64] ;  /* 0x000000286a6d8981 */ /* 0x0000e8000c1e1500 */
        /* <DEDUP_REMOVED lines=18> */
[----:B-----5:R1:W-:Y:S01]  /*74d0*/  STS.U16 [R156+UR8+0x3000], R160 ;  /* 0x003000a09c007988 */ /* 0x0203e20008000408 */
[----:B0-----:R-:W-:-:S02]  /*74e0*/  IMAD.IADD R106, R12, 0x1, R3 ;  /* 0x000000010c6a7824 */ /* 0x001fc400078e0203 */
[----:B------:R-:W-:Y:S01]  /*74f0*/  IMAD.X R107, R171, 0x1, R2, P1 ;  /* 0x00000001ab6b7824 */ /* 0x000fe200008e0602 */
[C---:B------:R-:W-:Y:S02]  /*7500*/  IADD3 RZ, P1, R11.reuse, R3, RZ ;  /* 0x000000030bff7210 */ /* 0x040fe40007f3e0ff */
[----:B-1----:R-:W-:Y:S02]  /*7510*/  PRMT R160, RZ, 0x7610, R160 ;  /* 0x00007610ffa07816 */ /* 0x002fe400000000a0 */
[----:B------:R0:W5:Y:S04]  /*7520*/  @!P0 LDG.E.U16 R158, desc[UR40][R106.64] ;  /* 0x000000286a9e8981 */ /* 0x000168000c1e1500 */
[----:B------:R1:W-:Y:S01]  /*7530*/  STS.U16 [R156+UR8+0x3400], R161 ;  /* 0x003400a19c007988 */ /* 0x0003e20008000408 */
[----:B0-----:R-:W-:-:S02]  /*7540*/  IMAD.IADD R106, R11, 0x1, R3 ;  /* 0x000000010b6a7824 */ /* 0x001fc400078e0203 */
[----:B------:R-:W-:Y:S01]  /*7550*/  IMAD.X R107, R134, 0x1, R2, P1 ;  /* 0x00000001866b7824 */ /* 0x000fe200008e0602 */
[----:B------:R-:W-:Y:S02]  /*7560*/  IADD3 RZ, P1, R10, R3, RZ ;  /* 0x000000030aff7210 */ /* 0x000fe40007f3e0ff */
[----:B-1----:R-:W-:Y:S02]  /*7570*/  PRMT R161, RZ, 0x7610, R161 ;  /* 0x00007610ffa17816 */ /* 0x002fe400000000a1 */
[----:B------:R0:W5:Y:S01]  /*7580*/  @!P0 LDG.E.U16 R160, desc[UR40][R106.64] ;  /* 0x000000286aa08981 */ /* 0x000162000c1e1500 */
[----:B------:R-:W-:-:S03]  /*7590*/  LOP3.LUT R167, R156, 0x20, RZ, 0x3c, !PT ;  /* 0x000000209ca77812 */ /* 0x000fc600078e3cff */
[----:B------:R1:W-:Y:S01]  /*75a0*/  STS.U16 [R156+UR8+0x3800], R163 ;  /* 0x003800a39c007988 */ /* 0x0003e20008000408 */
[----:B0-----:R-:W-:Y:S02]  /*75b0*/  IMAD.IADD R106, R10, 0x1, R3 ;  /* 0x000000010a6a7824 */ /* 0x001fe400078e0203 */
[----:B------:R-:W-:Y:S01]  /*75c0*/  IMAD.X R107, R170, 0x1, R2, P1 ;  /* 0x00000001aa6b7824 */ /* 0x000fe200008e0602 */
[----:B------:R-:W-:Y:S01]  /*75d0*/  IADD3 RZ, P1, R9, R3, RZ ;  /* 0x0000000309ff7210 */ /* 0x000fe20007f3e0ff */
[----:B------:R-:W-:Y:S01]  /*75e0*/  STS.U16 [R156+UR8+0x3c00], R165 ;  /* 0x003c00a59c007988 */ /* 0x000fe20008000408 */
[----:B-1----:R-:W-:-:S03]  /*75f0*/  PRMT R163, RZ, 0x7610, R163 ;  /* 0x00007610ffa37816 */ /* 0x002fc600000000a3 */
[----:B------:R0:W4:Y:S04]  /*7600*/  @!P0 LDG.E.U16 R161, desc[UR40][R106.64] ;  /* 0x000000286aa18981 */ /* 0x000128000c1e1500 */
[----:B------:R1:W-:Y:S01]  /*7610*/  STS.U16 [R167+UR8+0x500], R100 ;  /* 0x00050064a7007988 */ /* 0x0003e20008000408 */
[----:B0-----:R-:W-:Y:S02]  /*7620*/  IMAD.IADD R106, R9, 0x1, R3 ;  /* 0x00000001096a7824 */ /* 0x001fe400078e0203 */
[--C-:B------:R-:W-:Y:S01]  /*7630*/  IMAD.X R107, R136, 0x1, R2.reuse, P1 ;  /* 0x00000001886b7824 */ /* 0x100fe200008e0602 */
[----:B-1----:R-:W-:Y:S01]  /*7640*/  IADD3 R100, P1, R187, R3, RZ ;  /* 0x00000003bb647210 */ /* 0x002fe20007f3e0ff */
[----:B------:R0:W-:Y:S04]  /*7650*/  STS.U16 [R167+UR8+0x100], R101 ;  /* 0x00010065a7007988 */ /* 0x0001e80008000408 */
[----:B------:R1:W3:Y:S01]  /*7660*/  @!P0 LDG.E.U16 R163, desc[UR40][R106.64] ;  /* 0x000000286aa38981 */ /* 0x0002e2000c1e1500 */
[----:B0-----:R-:W-:Y:S01]  /*7670*/  IMAD.X R101, R162, 0x1, R2, P1 ;  /* 0x00000001a2657824 */ /* 0x001fe200008e0602 */
[----:B-1----:R-:W-:-:S06]  /*7680*/  PRMT R106, RZ, 0x7610, R106 ;  /* 0x00007610ff6a7816 */ /* 0x002fcc000000006a */
[----:B------:R0:W5:Y:S01]  /*7690*/  @!P0 LDG.E.U16 R106, desc[UR40][R100.64] ;  /* 0x00000028646a8981 */ /* 0x000162000c1e1500 */
[----:B------:R-:W-:Y:S02]  /*76a0*/  PRMT R107, RZ, 0x7610, R107 ;  /* 0x00007610ff6b7816 */ /* 0x000fe4000000006b */
[----:B0-----:R-:W-:-:S05]  /*76b0*/  IADD3 R100, P1, R234, R3, RZ ;  /* 0x00000003ea647210 */ /* 0x001fca0007f3e0ff */
[----:B------:R-:W-:Y:S01]  /*76c0*/  IMAD.X R101, R210, 0x1, R2, P1 ;  /* 0x00000001d2657824 */ /* 0x000fe200008e0602 */
[----:B------:R0:W-:Y:S04]  /*76d0*/  STS.U16 [R167+UR8+0xd00], R83 ;  /* 0x000d0053a7007988 */ /* 0x0001e80008000408 */
[----:B------:R1:W3:Y:S01]  /*76e0*/  @!P0 LDG.E.U16 R107, desc[UR40][R100.64] ;  /* 0x00000028646b8981 */ /* 0x0002e2000c1e1500 */
[----:B0-----:R-:W-:Y:S02]  /*76f0*/  PRMT R83, RZ, 0x7610, R83 ;  /* 0x00007610ff537816 */ /* 0x001fe40000000053 */
[----:B-1----:R-:W-:-:S05]  /*7700*/  IADD3 R100, P1, R239, R3, RZ ;  /* 0x00000003ef647210 */ /* 0x002fca0007f3e0ff */
[----:B------:R-:W-:-:S05]  /*7710*/  IMAD.X R101, R218, 0x1, R2, P1 ;  /* 0x00000001da657824 */ /* 0x000fca00008e0602 */
[----:B------:R0:W5:Y:S01]  /*7720*/  @!P0 LDG.E.U16 R83, desc[UR40][R100.64] ;  /* 0x0000002864538981 */ /* 0x000162000c1e1500 */
[----:B------:R-:W-:-:S03]  /*7730*/  PRMT R165, RZ, 0x7610, R165 ;  /* 0x00007610ffa57816 */ /* 0x000fc600000000a5 */
[----:B------:R1:W-:Y:S01]  /*7740*/  STS.U16 [R167+UR8+0x1500], R94 ;  /* 0x0015005ea7007988 */ /* 0x0003e20008000408 */
[----:B0-----:R-:W-:-:S05]  /*7750*/  IADD3 R100, P1, R226, R3, RZ ;  /* 0x00000003e2647210 */ /* 0x001fca0007f3e0ff */
[--C-:B------:R-:W-:Y:S01]  /*7760*/  IMAD.X R101, R86, 0x1, R2.reuse, P1 ;  /* 0x0000000156657824 */ /* 0x100fe200008e0602 */
[----:B-1----:R-:W-:Y:S01]  /*7770*/  IADD3 R94, P1, R201, R3, RZ ;  /* 0x00000003c95e7210 */ /* 0x002fe20007f3e0ff */
[----:B------:R0:W-:Y:S04]  /*7780*/  STS.U16 [R167+UR8+0x1100], R95 ;  /* 0x0011005fa7007988 */ /* 0x0001e80008000408 */
[----:B------:R1:W5:Y:S01]  /*7790*/  @!P0 LDG.E.U16 R165, desc[UR40][R100.64] ;  /* 0x0000002864a58981 */ /* 0x000362000c1e1500 */
[----:B0-----:R-:W-:Y:S01]  /*77a0*/  IMAD.X R95, R71, 0x1, R2, P1 ;  /* 0x00000001475f7824 */ /* 0x001fe200008e0602 */
[----:B-1----:R-:W-:Y:S02]  /*77b0*/  PRMT R100, RZ, 0x7610, R100 ;  /* 0x00007610ff647816 */ /* 0x002fe40000000064 */
[----:B------:R0:W-:Y:S04]  /*77c0*/  STS.U16 [R167+UR8+0x1900], R97 ;  /* 0x00190061a7007988 */ /* 0x0001e80008000408 */
[----:B------:R1:W5:Y:S01]  /*77d0*/  @!P0 LDG.E.U16 R100, desc[UR40][R94.64] ;  /* 0x000000285e648981 */ /* 0x000362000c1e1500 */
[----:B0-----:R-:W-:-:S02]  /*77e0*/  PRMT R97, RZ, 0x7610, R97 ;  /* 0x00007610ff617816 */ /* 0x001fc40000000061 */
[----:B-1----:R-:W-:-:S05]  /*77f0*/  IADD3 R94, P1, R193, R3, RZ ;  /* 0x00000003c15e7210 */ /* 0x002fca0007f3e0ff */
[----:B------:R-:W-:Y:S01]  /*7800*/  IMAD.X R95, R63, 0x1, R2, P1 ;  /* 0x000000013f5f7824 */ /* 0x000fe200008e0602 */
[----:B------:R0:W-:Y:S04]  /*7810*/  STS.U16 [R167+UR8+0x1d00], R81 ;  /* 0x001d0051a7007988 */ /* 0x0001e80008000408 */
[----:B------:R1:W5:Y:S01]  /*7820*/  @!P0 LDG.E.U16 R97, desc[UR40][R94.64] ;  /* 0x000000285e618981 */ /* 0x000362000c1e1500 */
[----:B0-----:R-:W-:Y:S02]  /*7830*/  PRMT R81, RZ, 0x7610, R81 ;  /* 0x00007610ff517816 */ /* 0x001fe40000000051 */
[----:B-1----:R-:W-:-:S05]  /*7840*/  IADD3 R94, P1, R242, R3, RZ ;  /* 0x00000003f25e7210 */ /* 0x002fca0007f3e0ff */
[----:B------:R-:W-:-:S05]  /*7850*/  IMAD.X R95, R217, 0x1, R2, P1 ;  /* 0x00000001d95f7824 */ /* 0x000fca00008e0602 */
[----:B------:R0:W5:Y:S01]  /*7860*/  @!P0 LDG.E.U16 R81, desc[UR40][R94.64] ;  /* 0x000000285e518981 */ /* 0x000162000c1e1500 */
[----:B------:R-:W-:Y:S02]  /*7870*/  PRMT R101, RZ, 0x7610, R101 ;  /* 0x00007610ff657816 */ /* 0x000fe40000000065 */
[----:B0-----:R-:W-:-:S05]  /*7880*/  IADD3 R94, P1, R233, R3, RZ ;  /* 0x00000003e95e7210 */ /* 0x001fca0007f3e0ff */
[----:B------:R-:W-:Y:S01]  /*7890*/  IMAD.X R95, R209, 0x1, R2, P1 ;  /* 0x00000001d15f7824 */ /* 0x000fe200008e0602 */
[----:B------:R0:W-:Y:S04]  /*78a0*/  STS.U16 [R167+UR8+0x2100], R127 ;  /* 0x0021007fa7007988 */ /* 0x0001e80008000408 */
[----:B------:R1:W5:Y:S01]  /*78b0*/  @!P0 LDG.E.U16 R101, desc[UR40][R94.64] ;  /* 0x000000285e658981 */ /* 0x000362000c1e1500 */
[----:B0-----:R-:W-:Y:S02]  /*78c0*/  PRMT R127, RZ, 0x7610, R127 ;  /* 0x00007610ff7f7816 */ /* 0x001fe4000000007f */
[----:B-1----:R-:W-:-:S05]  /*78d0*/  IADD3 R94, P1, R225, R3, RZ ;  /* 0x00000003e15e7210 */ /* 0x002fca0007f3e0ff */
        /* <DEDUP_REMOVED lines=29> */
[----:B-1----:R-:W-:Y:S01]  /*7ab0*/  IADD3 R94, P1, R222, R3, RZ ;  /* 0x00000003de5e7210 */ /* 0x002fe20007f3e0ff */
[----:B------:R0:W-:Y:S04]  /*7ac0*/  STS.U16 [R167+UR8+0x900], R79 ;  /* 0x0009004fa7007988 */ /* 0x0001e80008000408 */
[----:B------:R-:W-:Y:S01]  /*7ad0*/  IMAD.X R95, R138, 0x1, R2, P1 ;  /* 0x000000018a5f7824 */ /* 0x000fe200008e0602 */
[----:B------:R-:W-:Y:S04]  /*7ae0*/  STS.U16 [R167+UR8+0x3d00], R149 ;  /* 0x003d0095a7007988 */ /* 0x000fe80008000408 */
[----:B------:R1:W5:Y:S01]  /*7af0*/  @!P0 LDG.E.U16 R146, desc[UR40][R94.64] ;  /* 0x000000285e928981 */ /* 0x000362000c1e1500 */
[----:B0-----:R-:W-:-:S05]  /*7b00*/  LOP3.LUT R79, R156, 0x40, RZ, 0x3c, !PT ;  /* 0x000000409c4f7812 */ /* 0x001fca00078e3cff */
[----:B------:R0:W-:Y:S01]  /*7b10*/  STS.U16 [R79+UR8+0x200], R87 ;  /* 0x000200574f007988 */ /* 0x0001e20008000408 */
[----:B-1----:R-:W-:-:S05]  /*7b20*/  IADD3 R94, P1, R199, R3, RZ ;  /* 0x00000003c75e7210 */ /* 0x002fca0007f3e0ff */
[----:B------:R-:W-:Y:S01]  /*7b30*/  IMAD.X R95, R69, 0x1, R2, P1 ;  /* 0x00000001455f7824 */ /* 0x000fe200008e0602 */
[----:B0-----:R-:W-:Y:S01]  /*7b40*/  PRMT R87, RZ, 0x7610, R87 ;  /* 0x00007610ff577816 */ /* 0x001fe20000000057 */
[----:B------:R0:W-:Y:S05]  /*7b50*/  STS.U16 [R79+UR8+0x600], R99 ;  /* 0x000600634f007988 */ /* 0x0001ea0008000408 */
        /* <DEDUP_REMOVED lines=78> */
[----:B------:R-:W-:-:S04]  /*8040*/  LOP3.LUT R156, R156, 0x60, RZ, 0x3c, !PT ;  /* 0x000000609c9c7812 */ /* 0x000fc800078e3cff */
        /* <DEDUP_REMOVED lines=13> */
[----:B-1----:R-:W-:Y:S01]  /*8120*/  IADD3 R92, P1, R228, R3, RZ ;  /* 0x00000003e45c7210 */ /* 0x002fe20007f3e0ff */
[----:B------:R0:W-:Y:S04]  /*8130*/  STS.U16 [R156+UR8+0xf00], R78 ;  /* 0x000f004e9c007988 */ /* 0x0001e80008000408 */
[----:B------:R-:W-:-:S05]  /*8140*/  IMAD.X R93, R204, 0x1, R2, P1 ;  /* 0x00000001cc5d7824 */ /* 0x000fca00008e0602 */
[----:B------:R1:W5:Y:S01]  /*8150*/  @!P0 LDG.E.U16 R91, desc[UR40][R92.64] ;  /* 0x000000285c5b8981 */ /* 0x000362000c1e1500 */
[----:B0-----:R-:W-:-:S05]  /*8160*/  IADD3 R78, P1, R203, R3, RZ ;  /* 0x00000003cb4e7210 */ /* 0x001fca0007f3e0ff */
[----:B------:R-:W-:Y:S01]  /*8170*/  IMAD.X R79, R73, 0x1, R2, P1 ;  /* 0x00000001494f7824 */ /* 0x000fe200008e0602 */
[----:B-1----:R-:W-:Y:S01]  /*8180*/  PRMT R92, RZ, 0x7610, R92 ;  /* 0x00007610ff5c7816 */ /* 0x002fe2000000005c */
        /* <DEDUP_REMOVED lines=27> */
[----:B------:R-:W-:-:S05]  /*8340*/  IMAD.X R79, R64, 0x1, R2, P1 ;  /* 0x00000001404f7824 */ /* 0x000fca00008e0602 */
[----:B------:R0:W5:Y:S02]  /*8350*/  @!P0 LDG.E.U16 R118, desc[UR40][R78.64] ;  /* 0x000000284e768981 */ /* 0x000164000c1e1500 */
[C---:B0-----:R-:W-:Y:S01]  /*8360*/  IMAD.SHL.U32 R78, R168.reuse, 0x2, RZ ;  /* 0x00000002a84e7824 */ /* 0x041fe200078e00ff */
[----:B------:R-:W-:-:S04]  /*8370*/  LOP3.LUT R79, R168, 0x40, RZ, 0xc0, !PT ;  /* 0x00000040a84f7812 */ /* 0x000fc800078ec0ff */
[----:B------:R-:W-:-:S05]  /*8380*/  LOP3.LUT R78, R78, 0x7e, RZ, 0xc0, !PT ;  /* 0x0000007e4e4e7812 */ /* 0x000fca00078ec0ff */
[----:B------:R-:W-:Y:S01]  /*8390*/  IMAD R78, R79, 0x80, R78 ;  /* 0x000000804f4e7824 */ /* 0x000fe200078e024e */
[----:B------:R-:W-:Y:S04]  /*83a0*/  STS.U16 [R156+UR8+0x1f00], R123 ;  /* 0x001f007b9c007988 */ /* 0x000fe80008000408 */
[C---:B------:R-:W-:Y:S01]  /*83b0*/  LOP3.LUT R79, R78.reuse, 0x10, RZ, 0x3c, !PT ;  /* 0x000000104e4f7812 */ /* 0x040fe200078e3cff */
[----:B------:R-:W-:Y:S04]  /*83c0*/  STS.U16 [R156+UR8+0x2300], R120 ;  /* 0x002300789c007988 */ /* 0x000fe80008000408 */
[----:B------:R-:W-:Y:S04]  /*83d0*/  STS.U16 [R156+UR8+0x2b00], R119 ;  /* 0x002b00779c007988 */ /* 0x000fe80008000408 */
[----:B------:R-:W-:Y:S04]  /*83e0*/  STS.U16 [R156+UR8+0x2f00], R114 ;  /* 0x002f00729c007988 */ /* 0x000fe80008000408 */
[----:B------:R-:W-:Y:S04]  /*83f0*/  STS.U16 [R156+UR8+0x3300], R143 ;  /* 0x0033008f9c007988 */ /* 0x000fe80008000408 */
[----:B------:R-:W-:Y:S04]  /*8400*/  STS.U16 [R156+UR8+0x3700], R140 ;  /* 0x0037008c9c007988 */ /* 0x000fe80008000408 */
[----:B------:R-:W-:Y:S04]  /*8410*/  STS.U16 [R156+UR8+0x3b00], R148 ;  /* 0x003b00949c007988 */ /* 0x000fe80008000408 */
[----:B------:R-:W-:Y:S04]  /*8420*/  STS.U16 [R156+UR8+0x3f00], R117 ;  /* 0x003f00759c007988 */ /* 0x000fe80008000408 */
[----:B------:R-:W-:Y:S04]  /*8430*/  STS.U16 [R78+UR8+0x4c00], R155 ;  /* 0x004c009b4e007988 */ /* 0x000fe80008000408 */
[----:B--2---:R-:W-:Y:S04]  /*8440*/  STS.U16 [R78+UR8+0x5000], R108 ;  /* 0x0050006c4e007988 */ /* 0x004fe80008000408 */
[----:B----4-:R-:W-:Y:S04]  /*8450*/  STS.U16 [R78+UR8+0x5400], R161 ;  /* 0x005400a14e007988 */ /* 0x010fe80008000408 */
[----:B---3--:R-:W-:Y:S04]  /*8460*/  STS.U16 [R78+UR8+0x4400], R107 ;  /* 0x0044006b4e007988 */ /* 0x008fe80008000408 */
[----:B-----5:R-:W-:Y:S04]  /*8470*/  STS.U16 [R78+UR8+0x4000], R83 ;  /* 0x004000534e007988 */ /* 0x020fe80008000408 */
[----:B------:R-:W-:Y:S04]  /*8480*/  STS.U16 [R78+UR8+0x4800], R165 ;  /* 0x004800a54e007988 */ /* 0x000fe80008000408 */
[----:B------:R-:W-:Y:S04]  /*8490*/  STS.U16 [R78+UR8+0x5800], R100 ;  /* 0x005800644e007988 */ /* 0x000fe80008000408 */
[----:B------:R-:W-:Y:S04]  /*84a0*/  STS.U16 [R78+UR8+0x5c00], R97 ;  /* 0x005c00614e007988 */ /* 0x000fe80008000408 */
[----:B------:R0:W-:Y:S04]  /*84b0*/  STS.U16 [R79+UR8+0x4080], R81 ;  /* 0x004080514f007988 */ /* 0x0001e80008000408 */
[----:B------:R-:W-:Y:S01]  /*84c0*/  STS.U16 [R79+UR8+0x4c80], R157 ;  /* 0x004c809d4f007988 */ /* 0x000fe20008000408 */
[----:B0-----:R-:W-:-:S03]  /*84d0*/  LOP3.LUT R81, R78, 0x20, RZ, 0x3c, !PT ;  /* 0x000000204e517812 */ /* 0x001fc600078e3cff */
[----:B------:R-:W-:Y:S04]  /*84e0*/  STS.U16 [R79+UR8+0x5080], R96 ;  /* 0x005080604f007988 */ /* 0x000fe80008000408 */
[----:B------:R-:W-:Y:S04]  /*84f0*/  STS.U16 [R79+UR8+0x5480], R163 ;  /* 0x005480a34f007988 */ /* 0x000fe80008000408 */
[----:B------:R-:W-:Y:S04]  /*8500*/  STS.U16 [R79+UR8+0x4480], R101 ;  /* 0x004480654f007988 */ /* 0x000fe80008000408 */
[----:B------:R-:W-:Y:S04]  /*8510*/  STS.U16 [R79+UR8+0x4880], R127 ;  /* 0x0048807f4f007988 */ /* 0x000fe80008000408 */
[----:B------:R-:W-:Y:S04]  /*8520*/  STS.U16 [R79+UR8+0x5880], R131 ;  /* 0x005880834f007988 */ /* 0x000fe80008000408 */
[----:B------:R0:W-:Y:S04]  /*8530*/  STS.U16 [R79+UR8+0x5c80], R116 ;  /* 0x005c80744f007988 */ /* 0x0001e80008000408 */
[----:B------:R-:W-:Y:S04]  /*8540*/  STS.U16 [R81+UR8+0x4d00], R122 ;  /* 0x004d007a51007988 */ /* 0x000fe80008000408 */
        /* <DEDUP_REMOVED lines=27> */
[----:B0-----:R-:W-:-:S02]  /*8700*/  LOP3.LUT R81, R78, 0x60, RZ, 0x3c, !PT ;  /* 0x000000604e517812 */ /* 0x001fc400078e3cff */
[----:B------:R-:W-:Y:S01]  /*8710*/  LOP3.LUT R78, R78, 0x70, RZ, 0x3c, !PT ;  /* 0x000000704e4e7812 */ /* 0x000fe200078e3cff */
        /* <DEDUP_REMOVED lines=22> */
[----:B------:R0:W-:Y:S01]  /*8880*/  STS.U16 [R78+UR8+0x5b80], R118 ;  /* 0x005b80764e007988 */ /* 0x0001e20008000408 */
[----:B------:R1:W-:Y:S06]  /*8890*/  MEMBAR.ALL.CTA ;  /* 0x0000000000007992 */ /* 0x0003ec0000008000 */
[----:B-1----:R-:W1:Y:S02]  /*88a0*/  FENCE.VIEW.ASYNC.S ;  /* 0x00000000000073c6 */ /* 0x002e640000000000 */
[----:B-1----:R-:W-:Y:S06]  /*88b0*/  BAR.SYNC.DEFER_BLOCKING 0x0 ;  /* 0x0000000000007b1d */ /* 0x002fec0000010000 */
[----:B------:R-:W-:Y:S01]  /*88c0*/  UMOV UR13, 0x40000040 ;  /* 0x40000040000d7882 */ /* 0x000fe20000000000 */
[----:B------:R-:W-:Y:S01]  /*88d0*/  UMOV UR15, 0x40000040 ;  /* 0x40000040000f7882 */ /* 0x000fe20000000000 */
[----:B------:R-:W-:-:S06]  /*88e0*/  WARPGROUP.ARRIVE ;  /* 0x00000000000079c5 */ /* 0x000fcc0000000000 */
[----:B------:R-:W-:Y:S04]  /*88f0*/  HGMMA.64x64x16.F32 R24, gdesc[UR12].tnspA, R24 ;  /* 0x20e000000c1879f0 */ /* 0x000fe80008700818 */
[----:B------:R-:W-:Y:S04]  /*8900*/  HGMMA.64x64x16.F32 R24, gdesc[UR4].tnspA, R24 ;  /* 0x20e00000041879f0 */ /* 0x000fe80008700818 */
[----:B------:R-:W-:Y:S04]  /*8910*/  HGMMA.64x64x16.F32 R24, gdesc[UR16].tnspA, R24 ;  /* 0x20e00000101879f0 */ /* 0x000fe80008700818 */
[----:B------:R-:W-:Y:S04]  /*8920*/  HGMMA.64x64x16.F32 R24, gdesc[UR20].tnspA, R24 ;  /* 0x20e00000141879f0 */ /* 0x000fe80008700818 */
[----:B------:R-:W-:Y:S04]  /*8930*/  HGMMA.64x64x16.F32 R24, gdesc[UR24].tnspA, R24 ;  /* 0x20e00000181879f0 */ /* 0x000fe80008700818 */
[----:B------:R-:W-:Y:S04]  /*8940*/  HGMMA.64x64x16.F32 R24, gdesc[UR28].tnspA, R24 ;  /* 0x20e000001c1879f0 */ /* 0x000fe80008700818 */
[----:B------:R-:W-:Y:S01]  /*8950*/  HGMMA.64x64x16.F32 R24, gdesc[UR32].tnspA, R24 ;  /* 0x20e00000201879f0 */ /* 0x000fe20008700818 */
[----:B------:R-:W-:-:S02]  /*8960*/  IMAD.MOV.U32 R120, RZ, RZ, R5 ;  /* 0x000000ffff787224 */ /* 0x000fc400078e0005 */
[----:B------:R-:W1:Y:S01]  /*8970*/  LDC R5, c[0x0][0x23c] ;  /* 0x00008f00ff057b82 */ /* 0x000e620000000800 */
[----:B------:R-:W-:Y:S02]  /*8980*/  IMAD.MOV.U32 R119, RZ, RZ, R173 ;  /* 0x000000ffff777224 */ /* 0x000fe400078e00ad */
[----:B------:R-:W-:Y:S02]  /*8990*/  IMAD.MOV.U32 R173, RZ, RZ, R179 ;  /* 0x000000ffffad7224 */ /* 0x000fe400078e00b3 */
[----:B------:R-:W-:Y:S02]  /*89a0*/  IMAD.MOV.U32 R163, RZ, RZ, R162 ;  /* 0x000000ffffa37224 */ /* 0x000fe400078e00a2 */
[----:B------:R-:W-:Y:S02]  /*89b0*/  IMAD.MOV.U32 R121, RZ, RZ, R174 ;  /* 0x000000ffff797224 */ /* 0x000fe400078e00ae */
[----:B------:R-:W-:Y:S02]  /*89c0*/  IMAD.MOV.U32 R179, RZ, RZ, R181 ;  /* 0x000000ffffb37224 */ /* 0x000fe400078e00b5 */
[----:B------:R-:W-:-:S02]  /*89d0*/  IMAD.MOV.U32 R162, RZ, RZ, R187 ;  /* 0x000000ffffa27224 */ /* 0x000fc400078e00bb */
[----:B------:R-:W-:Y:S02]  /*89e0*/  IMAD.MOV.U32 R174, RZ, RZ, R4 ;  /* 0x000000ffffae7224 */ /* 0x000fe400078e0004 */
[----:B------:R-:W-:Y:S02]  /*89f0*/  IMAD.MOV.U32 R181, RZ, RZ, R185 ;  /* 0x000000ffffb57224 */ /* 0x000fe400078e00b9 */
[----:B------:R-:W-:Y:S02]  /*8a00*/  IMAD.MOV.U32 R187, RZ, RZ, R186 ;  /* 0x000000ffffbb7224 */ /* 0x000fe400078e00ba */
[----:B0-----:R-:W-:Y:S02]  /*8a10*/  IMAD.MOV.U32 R78, RZ, RZ, R10 ;  /* 0x000000ffff4e7224 */ /* 0x001fe400078e000a */
[----:B------:R-:W-:Y:S02]  /*8a20*/  IMAD.MOV.U32 R79, RZ, RZ, R170 ;  /* 0x000000ffff4f7224 */ /* 0x000fe400078e00aa */
[----:B------:R-:W-:-:S02]  /*8a30*/  IMAD.MOV.U32 R185, RZ, RZ, R184 ;  /* 0x000000ffffb97224 */ /* 0x000fc400078e00b8 */
[----:B-1----:R-:W-:Y:S02]  /*8a40*/  IMAD.SHL.U32 R4, R5, 0x80, RZ ;  /* 0x0000008005047824 */ /* 0x002fe400078e00ff */
[----:B------:R-:W-:Y:S02]  /*8a50*/  IMAD.MOV.U32 R186, RZ, RZ, R221 ;  /* 0x000000ffffba7224 */ /* 0x000fe400078e00dd */
[----:B------:R-:W-:Y:S02]  /*8a60*/  IMAD.MOV.U32 R184, RZ, RZ, R8 ;  /* 0x000000ffffb87224 */ /* 0x000fe400078e0008 */
[----:B------:R-:W-:Y:S01]  /*8a70*/  IMAD.MOV.U32 R135, RZ, RZ, R134 ;  /* 0x000000ffff877224 */ /* 0x000fe200078e0086 */
[----:B------:R-:W-:Y:S01]  /*8a80*/  HGMMA.64x64x16.F32 R24, gdesc[UR36].tnspA, R24, gsb0 ;  /* 0x20e00000241879f0 */ /* 0x000fe20008000818 */
[----:B------:R-:W-:Y:S02]  /*8a90*/  IMAD.MOV.U32 R137, RZ, RZ, R136 ;  /* 0x000000ffff897224 */ /* 0x000fe400078e0088 */
[----:B------:R-:W-:-:S02]  /*8aa0*/  IMAD.MOV.U32 R134, RZ, RZ, R11 ;  /* 0x000000ffff867224 */ /* 0x000fc400078e000b */
[----:B------:R-:W-:Y:S02]  /*8ab0*/  IMAD.MOV.U32 R136, RZ, RZ, R9 ;  /* 0x000000ffff887224 */ /* 0x000fe400078e0009 */
[----:B------:R-:W-:-:S04]  /*8ac0*/  IMAD.WIDE R10, R4, 0x2, R78 ;  /* 0x00000002040a7825 */ /* 0x000fc800078e024e */
[----:B------:R-:W-:-:S04]  /*8ad0*/  IMAD.WIDE R8, R4, 0x2, R186 ;  /* 0x0000000204087825 */ /* 0x000fc800078e02ba */
[----:B------:R-:W-:-:S04]  /*8ae0*/  IMAD.WIDE R78, R4, 0x2, R184 ;  /* 0x00000002044e7825 */ /* 0x000fc800078e02b8 */
[----:B------:R-:W-:Y:S02]  /*8af0*/  IMAD.MOV.U32 R221, RZ, RZ, R8 ;  /* 0x000000ffffdd7224 */ /* 0x000fe400078e0008 */
[----:B------:R-:W-:Y:S02]  /*8b00*/  IMAD.MOV.U32 R8, RZ, RZ, R78 ;  /* 0x000000ffff087224 */ /* 0x000fe400078e004e */
[----:B------:R-:W0:Y:S01]  /*8b10*/  LDC R78, c[0x0][0x238] ;  /* 0x00008e00ff4e7b82 */ /* 0x000e220000000800 */
[----:B------:R-:W-:Y:S02]  /*8b20*/  VIADD R243, R243, 0xffffffff ;  /* 0xfffffffff3f37836 */ /* 0x000fe40000000000 */
[----:B------:R-:W-:-:S03]  /*8b30*/  IMAD.MOV.U32 R165, RZ, RZ, R164 ;  /* 0x000000ffffa57224 */ /* 0x000fc600078e00a4 */
[----:B------:R-:W-:Y:S01]  /*8b40*/  ISETP.NE.U32.AND P0, PT, R243, RZ, PT ;  /* 0x000000fff300720c */ /* 0x000fe20003f05070 */
        /* <DEDUP_REMOVED lines=107> */
[----:B------:R-:W-:-:S04]  /*9200*/  IMAD.WIDE R56, R4, 0x2, R120 ;  /* 0x0000000204387825 */ /* 0x000fc800078e0278 */
[----:B------:R-:W-:Y:S01]  /*9210*/  IMAD.WIDE R22, R4, 0x2, R122 ;  /* 0x0000000204167825 */ /* 0x000fe200078e027a */
[----:B------:R-:W-:-:S03]  /*9220*/  UIADD3 UR42, UR42, -0x80, URZ ;  /* 0xffffff802a2a7890 */ /* 0x000fc6000fffe03f */
[----:B------:R-:W-:Y:S01]  /*9230*/  IMAD.WIDE R60, R4, 0x2, R140 ;  /* 0x00000002043c7825 */ /* 0x000fe200078e028c */
[----:B------:R-:W-:-:S03]  /*9240*/  WARPGROUP.DEPBAR.LE gsb0, 0x0 ;  /* 0x00008000000079c5 */ /* 0x000fc60000010000 */
[----:B------:R-:W-:-:S04]  /*9250*/  IMAD.WIDE R62, R4, 0x2, R142 ;  /* 0x00000002043e7825 */ /* 0x000fc800078e028e */
        /* <DEDUP_REMOVED lines=57> */
[----:B------:R-:W-:Y:S02]  /*95f0*/  IMAD.MOV.U32 R5, RZ, RZ, R56 ;  /* 0x000000ffff057224 */ /* 0x000fe400078e0038 */
[----:B0-----:R-:W-:Y:S02]  /*9600*/  IMAD.SHL.U32 R78, R78, 0x80, RZ ;  /* 0x000000804e4e7824 */ /* 0x001fe400078e00ff */
        /* <DEDUP_REMOVED lines=115> */
[----:B------:R-:W-:-:S04]  /*9d40*/  IMAD.WIDE R76, R78, 0x2, R76 ;  /* 0x000000024e4c7825 */ /* 0x000fc800078e024c */
[----:B------:R-:W-:Y:S02]  /*9d50*/  IMAD.MOV.U32 R242, RZ, RZ, R158 ;  /* 0x000000fffff27224 */ /* 0x000fe400078e009e */
[----:B------:R-:W-:Y:S02]  /*9d60*/  IMAD.MOV.U32 R217, RZ, RZ, R159 ;  /* 0x000000ffffd97224 */ /* 0x000fe400078e009f */
[----:B------:R-:W-:Y:S02]  /*9d70*/  IMAD.MOV.U32 R239, RZ, RZ, R160 ;  /* 0x000000ffffef7224 */ /* 0x000fe400078e00a0 */
[----:B------:R-:W-:Y:S01]  /*9d80*/  IMAD.MOV.U32 R218, RZ, RZ, R161 ;  /* 0x000000ffffda7224 */ /* 0x000fe200078e00a1 */
[----:B------:R-:W-:Y:S06]  /*9d90*/  @P0 BRA `(.L_x_1) ;  /* 0xffffffb000a40947 */ /* 0x000fec000383ffff */
[----:B------:R-:W-:Y:S02]  /*9da0*/  F2FP.F16.F32.PACK_AB R51, R55, R51 ;  /* 0x000000333733723e */ /* 0x000fe400000000ff */
[----:B------:R-:W-:Y:S02]  /*9db0*/  F2FP.F16.F32.PACK_AB R50, R54, R50 ;  /* 0x000000323632723e */ /* 0x000fe400000000ff */
[----:B------:R-:W-:Y:S02]  /*9dc0*/  F2FP.F16.F32.PACK_AB R49, R53, R49 ;  /* 0x000000313531723e */ /* 0x000fe400000000ff */
[----:B------:R-:W-:Y:S02]  /*9dd0*/  F2FP.F16.F32.PACK_AB R48, R52, R48 ;  /* 0x000000303430723e */ /* 0x000fe400000000ff */
[----:B------:R-:W-:Y:S02]  /*9de0*/  F2FP.F16.F32.PACK_AB R43, R47, R43 ;  /* 0x0000002b2f2b723e */ /* 0x000fe400000000ff */
[----:B------:R-:W-:-:S02]  /*9df0*/  F2FP.F16.F32.PACK_AB R42, R46, R42 ;  /* 0x0000002a2e2a723e */ /* 0x000fc400000000ff */
        /* <DEDUP_REMOVED lines=9> */
[----:B------:R-:W-:-:S07]  /*9e90*/  F2FP.F16.F32.PACK_AB R24, R28, R24 ;  /* 0x000000181c18723e */ /* 0x000fce00000000ff */
.L_x_0:
[----:B------:R-:W2:Y:S01]  /*9ea0*/  LDL.LU R8, [R1+0x4] ;  /* 0x0000040001087983 */ /* 0x000ea20000300800 */
[----:B------:R-:W1:Y:S01]  /*9eb0*/  S2R R5, SR_TID.X ;  /* 0x0000000000057919 */ /* 0x000e620000002100 */
[----:B------:R-:W-:Y:S01]  /*9ec0*/  USHF.L.U32 UR9, UR9, 0x6, URZ ;  /* 0x0000000609097899 */ /* 0x000fe2000800063f */
[----:B------:R-:W3:Y:S01]  /*9ed0*/  LDC R36, c[0x0][0x248] ;  /* 0x00009200ff247b82 */ /* 0x000ee20000000800 */
[----:B------:R-:W-:Y:S01]  /*9ee0*/  ULDC UR4, c[0x0][0x244] ;  /* 0x0000910000047ab9 */ /* 0x000fe20000000800 */
[----:B------:R-:W4:Y:S01]  /*9ef0*/  LDL.LU R7, [R1] ;  /* 0x0000000001077983 */ /* 0x000f220000300800 */
[----:B------:R-:W-:Y:S01]  /*9f00*/  ULDC.64 UR6, c[0x0][0x228] ;  /* 0x00008a0000067ab9 */ /* 0x000fe20000000a00 */
[C---:B-1----:R-:W-:Y:S02]  /*9f10*/  IMAD.SHL.U32 R3, R5.reuse, 0x100, RZ ;  /* 0x0000010005037824 */ /* 0x042fe400078e00ff */
[C---:B------:R-:W-:Y:S02]  /*9f20*/  IMAD.SHL.U32 R2, R5.reuse, 0x10, RZ ;  /* 0x0000001005027824 */ /* 0x040fe400078e00ff */
[----:B------:R-:W-:Y:S01]  /*9f30*/  IMAD.SHL.U32 R4, R5, 0x8, RZ ;  /* 0x0000000805047824 */ /* 0x000fe200078e00ff */
[----:B------:R-:W-:-:S02]  /*9f40*/  LOP3.LUT R6, R3, 0x800, RZ, 0xc0, !PT ;  /* 0x0000080003067812 */ /* 0x000fc400078ec0ff */
[----:B------:R-:W-:Y:S02]  /*9f50*/  LOP3.LUT R3, R2, 0x70, RZ, 0xc0, !PT ;  /* 0x0000007002037812 */ /* 0x000fe400078ec0ff */
[----:B------:R-:W-:Y:S02]  /*9f60*/  LOP3.LUT R4, R4, 0x380, RZ, 0xc0, !PT ;  /* 0x0000038004047812 */ /* 0x000fe400078ec0ff */
[----:B------:R-:W-:-:S05]  /*9f70*/  IADD3 R3, R3, UR8, R6 ;  /* 0x0000000803037c10 */ /* 0x000fca000fffe006 */
[----:B------:R-:W-:Y:S01]  /*9f80*/  IMAD.IADD R16, R4, 0x1, R3 ;  /* 0x0000000104107824 */ /* 0x000fe200078e0203 */
[----:B------:R-:W-:Y:S01]  /*9f90*/  BAR.SYNC.DEFER_BLOCKING 0x0 ;  /* 0x0000000000007b1d */ /* 0x000fe20000010000 */
[----:B------:R-:W-:Y:S01]  /*9fa0*/  IMAD.SHL.U32 R5, R5, 0x20, RZ ;  /* 0x0000002005057824 */ /* 0x000fe200078e00ff */
[----:B------:R-:W-:-:S04]  /*9fb0*/  LOP3.LUT R2, R2, 0x3f0, RZ, 0xc0, !PT ;  /* 0x000003f002027812 */ /* 0x000fc800078ec0ff */
[----:B------:R-:W-:Y:S01]  /*9fc0*/  LOP3.LUT R5, R5, 0x800, RZ, 0xc0, !PT ;  /* 0x0000080005057812 */ /* 0x000fe200078ec0ff */
[----:B------:R1:W-:Y:S03]  /*9fd0*/  STSM.16.M88.4 [R16], R24 ;  /* 0x0000001810007844 */ /* 0x0003e60000000200 */
[----:B------:R-:W-:Y:S01]  /*9fe0*/  IADD3 R21, R2, UR8, R5 ;  /* 0x0000000802157c10 */ /* 0x000fe2000fffe005 */
[----:B------:R-:W-:Y:S06]  /*9ff0*/  BAR.SYNC.DEFER_BLOCKING 0x0 ;  /* 0x0000000000007b1d */ /* 0x000fec0000010000 */
[----:B------:R-:W5:Y:S02]  /*a000*/  LDS.128 R28, [R21] ;  /* 0x00000000151c7984 */ /* 0x000f640000000c00 */
[----:B------:R-:W-:Y:S01]  /*a010*/  BAR.SYNC.DEFER_BLOCKING 0x0 ;  /* 0x0000000000007b1d */ /* 0x000fe20000010000 */
[----:B------:R-:W-:-:S05]  /*a020*/  ULOP3.LUT UR9, UR9, 0x40, URZ, 0xc0, !UPT ;  /* 0x0000004009097892 */ /* 0x000fca000f8ec03f */
[----:B------:R-:W-:Y:S01]  /*a030*/  STSM.16.M88.4 [R16], R32 ;  /* 0x0000002010007844 */ /* 0x000fe20000000200 */
[----:B--2---:R-:W-:Y:S01]  /*a040*/  LOP3.LUT R0, R8, UR9, R0, 0xfe, !PT ;  /* 0x0000000908007c12 */ /* 0x004fe2000f8efe00 */
[----:B------:R-:W-:Y:S06]  /*a050*/  BAR.SYNC.DEFER_BLOCKING 0x0 ;  /* 0x0000000000007b1d */ /* 0x000fec0000010000 */
[----:B------:R-:W2:Y:S02]  /*a060*/  LDS.128 R8, [R21] ;  /* 0x0000000015087984 */ /* 0x000ea40000000c00 */
[----:B------:R-:W-:Y:S01]  /*a070*/  BAR.SYNC.DEFER_BLOCKING 0x0 ;  /* 0x0000000000007b1d */ /* 0x000fe20000010000 */
[----:B----4-:R-:W-:Y:S01]  /*a080*/  IMAD R5, R7, UR4, RZ ;  /* 0x0000000407057c24 */ /* 0x010fe2000f8e02ff */
[----:B------:R-:W-:-:S02]  /*a090*/  LOP3.LUT R4, R0, 0x4, RZ, 0xfc, !PT ;  /* 0x0000000400047812 */ /* 0x000fc400078efcff */
[----:B------:R-:W-:Y:S02]  /*a0a0*/  ISETP.GE.AND P0, PT, R7, UR6, PT ;  /* 0x0000000607007c0c */ /* 0x000fe4000bf06270 */
[----:B------:R-:W-:Y:S01]  /*a0b0*/  ULDC.64 UR4, c[0x0][0x220] ;  /* 0x0000880000047ab9 */ /* 0x000fe20000000a00 */
[----:B------:R-:W-:Y:S01]  /*a0c0*/  STSM.16.M88.4 [R16], R40 ;  /* 0x0000002810007844 */ /* 0x000fe20000000200 */
[----:B------:R-:W-:Y:S01]  /*a0d0*/  BAR.SYNC.DEFER_BLOCKING 0x0 ;  /* 0x0000000000007b1d */ /* 0x000fe20000010000 */
[C---:B-1----:R-:W-:Y:S02]  /*a0e0*/  LEA R24, P5, R5.reuse, UR4, 0x1 ;  /* 0x0000000405187c11 */ /* 0x042fe4000f8a08ff */
[----:B------:R-:W-:Y:S02]  /*a0f0*/  ISETP.LT.AND P3, PT, R4, UR7, !P0 ;  /* 0x0000000704007c0c */ /* 0x000fe4000c761270 */
[----:B------:R-:W-:Y:S02]  /*a100*/  LEA.HI.X.SX32 R26, R5, UR5, 0x1, P5 ;  /* 0x00000005051a7c11 */ /* 0x000fe4000a8f0eff */
[----:B------:R-:W1:Y:S01]  /*a110*/  LDS.128 R4, [R21] ;  /* 0x0000000015047984 */ /* 0x000e620000000c00 */
[----:B------:R-:W-:Y:S01]  /*a120*/  BAR.SYNC.DEFER_BLOCKING 0x0 ;  /* 0x0000000000007b1d */ /* 0x000fe20000010000 */
[----:B------:R-:W-:-:S02]  /*a130*/  LOP3.LUT R2, R0, 0x2, RZ, 0xfc, !PT ;  /* 0x0000000200027812 */ /* 0x000fc400078efcff */
[----:B------:R-:W-:Y:S02]  /*a140*/  LOP3.LUT R3, R0, 0x6, RZ, 0xfc, !PT ;  /* 0x0000000600037812 */ /* 0x000fe400078efcff */
[----:B------:R-:W-:Y:S02]  /*a150*/  ISETP.LT.AND P4, PT, R2, UR7, !P0 ;  /* 0x0000000702007c0c */ /* 0x000fe4000c781270 */
[----:B------:R-:W-:Y:S01]  /*a160*/  ISETP.LT.AND P2, PT, R3, UR7, !P0 ;  /* 0x0000000703007c0c */ /* 0x000fe2000c741270 */
[C---:B---3--:R-:W-:Y:S01]  /*a170*/  IMAD R3, R0.reuse, R36, RZ ;  /* 0x0000002400037224 */ /* 0x048fe200078e02ff */
[C---:B------:R-:W-:Y:S02]  /*a180*/  LOP3.LUT R2, R0.reuse, 0x8, RZ, 0xfc, !PT ;  /* 0x0000000800027812 */ /* 0x040fe400078efcff */
[----:B------:R-:W-:Y:S01]  /*a190*/  ISETP.LT.AND P5, PT, R0, UR7, !P0 ;  /* 0x0000000700007c0c */ /* 0x000fe2000c7a1270 */
[----:B------:R3:W-:Y:S01]  /*a1a0*/  STSM.16.M88.4 [R16], R48 ;  /* 0x0000003010007844 */ /* 0x0007e20000000200 */
[----:B------:R-:W-:Y:S01]  /*a1b0*/  BAR.SYNC.DEFER_BLOCKING 0x0 ;  /* 0x0000000000007b1d */ /* 0x000fe20000010000 */
[----:B------:R-:W-:Y:S01]  /*a1c0*/  ISETP.LT.AND P1, PT, R2, UR7, !P0 ;  /* 0x0000000702007c0c */ /* 0x000fe2000c721270 */
[----:B------:R-:W-:Y:S01]  /*a1d0*/  IMAD R13, R36, 0x2, R3 ;  /* 0x00000002240d7824 */ /* 0x000fe200078e0203 */
[----:B------:R-:W-:-:S02]  /*a1e0*/  LEA R2, P6, R3, R24, 0x1 ;  /* 0x0000001803027211 */ /* 0x000fc400078c08ff */
[----:B------:R-:W-:Y:S02]  /*a1f0*/  LOP3.LUT R14, R0, 0xa, RZ, 0xfc, !PT ;  /* 0x0000000a000e7812 */ /* 0x000fe400078efcff */
[----:B------:R-:W-:Y:S01]  /*a200*/  LEA.HI.X.SX32 R3, R3, R26, 0x1, P6 ;  /* 0x0000001a03037211 */ /* 0x000fe200030f0eff */
[----:B------:R-:W-:Y:S01]  /*a210*/  IMAD R15, R36, 0x2, R13 ;  /* 0x00000002240f7824 */ /* 0x000fe200078e020d */
[----:B0-----:R-:W-:-:S03]  /*a220*/  LEA R12, P6, R13, R24, 0x1 ;  /* 0x000000180d0c7211 */ /* 0x001fc600078c08ff */
[----:B------:R-:W-:Y:S01]  /*a230*/  IMAD R18, R36, 0x2, R15 ;  /* 0x0000000224127824 */ /* 0x000fe200078e020f */
[----:B------:R-:W-:Y:S02]  /*a240*/  LEA.HI.X.SX32 R13, R13, R26, 0x1, P6 ;  /* 0x0000001a0d0d7211 */ /* 0x000fe400030f0eff */
[----:B------:R-:W-:Y:S01]  /*a250*/  LOP3.LUT R17, R0, 0xc, RZ, 0xfc, !PT ;  /* 0x0000000c00117812 */ /* 0x000fe200078efcff */
[----:B-----5:R0:W-:Y:S01]  /*a260*/  @P5 STG.E.U16 desc[UR40][R2.64], R28 ;  /* 0x0000001c02005986 */ /* 0x0201e2000c101528 */
[----:B------:R-:W-:Y:S02]  /*a270*/  ISETP.LT.AND P5, PT, R14, UR7, !P0 ;  /* 0x000000070e007c0c */ /* 0x000fe4000c7a1270 */
[C---:B------:R-:W-:Y:S01]  /*a280*/  LEA R14, P6, R15.reuse, R24, 0x1 ;  /* 0x000000180f0e7211 */ /* 0x040fe200078c08ff */
[----:B------:R4:W-:Y:S03]  /*a290*/  @P4 STG.E.U16 desc[UR40][R12.64], R29 ;  /* 0x0000001d0c004986 */ /* 0x0009e6000c101528 */
[----:B------:R-:W-:-:S02]  /*a2a0*/  LEA.HI.X.SX32 R15, R15, R26, 0x1, P6 ;  /* 0x0000001a0f0f7211 */ /* 0x000fc400030f0eff */
[----:B---3--:R-:W-:Y:S02]  /*a2b0*/  LEA R16, P6, R18, R24, 0x1 ;  /* 0x0000001812107211 */ /* 0x008fe400078c08ff */
[----:B0-----:R-:W-:Y:S01]  /*a2c0*/  LOP3.LUT R2, R0, 0xe, RZ, 0xfc, !PT ;  /* 0x0000000e00027812 */ /* 0x001fe200078efcff */
[----:B------:R-:W-:Y:S01]  /*a2d0*/  IMAD R3, R36, 0x2, R18 ;  /* 0x0000000224037824 */ /* 0x000fe200078e0212 */
[----:B------:R-:W-:Y:S01]  /*a2e0*/  ISETP.LT.AND P4, PT, R17, UR7, !P0 ;  /* 0x0000000711007c0c */ /* 0x000fe2000c781270 */
[----:B------:R0:W-:Y:S01]  /*a2f0*/  @P3 STG.E.U16 desc[UR40][R14.64], R30 ;  /* 0x0000001e0e003986 */ /* 0x0001e2000c101528 */
[----:B------:R-:W-:Y:S01]  /*a300*/  LEA.HI.X.SX32 R17, R18, R26, 0x1, P6 ;  /* 0x0000001a12117211 */ /* 0x000fe200030f0eff */
[----:B------:R-:W-:Y:S01]  /*a310*/  IMAD R19, R36, 0x2, R3 ;  /* 0x0000000224137824 */ /* 0x000fe200078e0203 */
[----:B------:R-:W-:Y:S02]  /*a320*/  ISETP.LT.AND P3, PT, R2, UR7, !P0 ;  /* 0x0000000702007c0c */ /* 0x000fe4000c761270 */
[----:B------:R-:W-:-:S02]  /*a330*/  LEA R2, P6, R3, R24, 0x1 ;  /* 0x0000001803027211 */ /* 0x000fc400078c08ff */
[----:B----4-:R-:W-:Y:S01]  /*a340*/  LOP3.LUT R12, R0, 0x10, RZ, 0xfc, !PT ;  /* 0x00000010000c7812 */ /* 0x010fe200078efcff */
[----:B------:R3:W-:Y:S01]  /*a350*/  @P2 STG.E.U16 desc[UR40][R16.64], R31 ;  /* 0x0000001f10002986 */ /* 0x0007e2000c101528 */
[----:B------:R-:W-:Y:S02]  /*a360*/  LEA.HI.X.SX32 R3, R3, R26, 0x1, P6 ;  /* 0x0000001a03037211 */ /* 0x000fe400030f0eff */
[----:B------:R-:W-:Y:S02]  /*a370*/  ISETP.LT.AND P2, PT, R12, UR7, !P0 ;  /* 0x000000070c007c0c */ /* 0x000fe4000c741270 */
[C---:B------:R-:W-:Y:S02]  /*a380*/  LEA R12, P6, R19.reuse, R24, 0x1 ;  /* 0x00000018130c7211 */ /* 0x040fe400078c08ff */
[----:B------:R-:W-:Y:S02]  /*a390*/  PRMT R28, R28, 0x7632, R28 ;  /* 0x000076321c1c7816 */ /* 0x000fe4000000001c */
[----:B------:R-:W-:Y:S01]  /*a3a0*/  LEA.HI.X.SX32 R13, R19, R26, 0x1, P6 ;  /* 0x0000001a130d7211 */ /* 0x000fe200030f0eff */
[----:B------:R-:W-:Y:S01]  /*a3b0*/  IMAD R19, R36, 0x2, R19 ;  /* 0x0000000224137824 */ /* 0x000fe200078e0213 */
[----:B------:R-:W-:-:S02]  /*a3c0*/  PRMT R29, R29, 0x7632, R29 ;  /* 0x000076321d1d7816 */ /* 0x000fc4000000001d */
[----:B0-----:R-:W-:Y:S01]  /*a3d0*/  LOP3.LUT R15, R0, 0x14, RZ, 0xfc, !PT ;  /* 0x00000014000f7812 */ /* 0x001fe200078efcff */
[----:B---3--:R-:W-:Y:S01]  /*a3e0*/  IMAD R17, R36, 0x2, R19 ;  /* 0x0000000224117824 */ /* 0x008fe200078e0213 */
[----:B------:R-:W-:Y:S01]  /*a3f0*/  LEA R14, P6, R19, R24, 0x1 ;  /* 0x00000018130e7211 */ /* 0x000fe200078c08ff */
[----:B------:R0:W-:Y:S01]  /*a400*/  @P1 STG.E.U16 desc[UR40][R2.64], R28 ;  /* 0x0000001c02001986 */ /* 0x0001e2000c101528 */
[----:B------:R-:W-:-:S03]  /*a410*/  LOP3.LUT R18, R0, 0x12, RZ, 0xfc, !PT ;  /* 0x0000001200127812 */ /* 0x000fc600078efcff */
[----:B------:R3:W-:Y:S01]  /*a420*/  @P5 STG.E.U16 desc[UR40][R12.64], R29 ;  /* 0x0000001d0c005986 */ /* 0x0007e2000c101528 */
[----:B------:R-:W-:Y:S02]  /*a430*/  ISETP.LT.AND P5, PT, R15, UR7, !P0 ;  /* 0x000000070f007c0c */ /* 0x000fe4000c7a1270 */
[----:B------:R-:W-:Y:S02]  /*a440*/  PRMT R30, R30, 0x7632, R30 ;  /* 0x000076321e1e7816 */ /* 0x000fe4000000001e */
[----:B------:R-:W-:Y:S02]  /*a450*/  LEA.HI.X.SX32 R15, R19, R26, 0x1, P6 ;  /* 0x0000001a130f7211 */ /* 0x000fe400030f0eff */
[----:B------:R-:W-:Y:S01]  /*a460*/  ISETP.LT.AND P1, PT, R18, UR7, !P0 ;  /* 0x0000000712007c0c */ /* 0x000fe2000c721270 */
[----:B------:R-:W-:Y:S01]  /*a470*/  IMAD R18, R36, 0x2, R17 ;  /* 0x0000000224127824 */ /* 0x000fe200078e0211 */
[----:B0-----:R-:W-:Y:S02]  /*a480*/  LEA R2, P6, R17, R24, 0x1 ;  /* 0x0000001811027211 */ /* 0x001fe400078c08ff */
[----:B------:R-:W-:Y:S01]  /*a490*/  LOP3.LUT R16, R0, 0x16, RZ, 0xfc, !PT ;  /* 0x0000001600107812 */ /* 0x000fe200078efcff */
[----:B------:R0:W-:Y:S01]  /*a4a0*/  @P4 STG.E.U16 desc[UR40][R14.64], R30 ;  /* 0x0000001e0e004986 */ /* 0x0001e2000c101528 */
[----:B------:R-:W-:-:S02]  /*a4b0*/  PRMT R31, R31, 0x7632, R31 ;  /* 0x000076321f1f7816 */ /* 0x000fc4000000001f */
[----:B------:R-:W-:Y:S01]  /*a4c0*/  LEA.HI.X.SX32 R3, R17, R26, 0x1, P6 ;  /* 0x0000001a11037211 */ /* 0x000fe200030f0eff */
[----:B------:R-:W-:Y:S01]  /*a4d0*/  IMAD R17, R36, 0x2, R18 ;  /* 0x0000000224117824 */ /* 0x000fe200078e0212 */
[----:B------:R-:W-:Y:S02]  /*a4e0*/  ISETP.LT.AND P4, PT, R16, UR7, !P0 ;  /* 0x0000000710007c0c */ /* 0x000fe4000c781270 */
[----:B------:R-:W-:Y:S02]  /*a4f0*/  LOP3.LUT R16, R0, 0x18, RZ, 0xfc, !PT ;  /* 0x0000001800107812 */ /* 0x000fe400078efcff */
[----:B---3--:R-:W-:Y:S01]  /*a500*/  LEA R12, P6, R18, R24, 0x1 ;  /* 0x00000018120c7211 */ /* 0x008fe200078c08ff */
[----:B------:R3:W-:Y:S01]  /*a510*/  @P3 STG.E.U16 desc[UR40][R2.64], R31 ;  /* 0x0000001f02003986 */ /* 0x0007e2000c101528 */
[----:B------:R-:W-:Y:S01]  /*a520*/  ISETP.LT.AND P3, PT, R16, UR7, !P0 ;  /* 0x0000000710007c0c */ /* 0x000fe2000c761270 */
[----:B------:R-:W-:Y:S01]  /*a530*/  IMAD R19, R36, 0x2, R17 ;  /* 0x0000000224137824 */ /* 0x000fe200078e0211 */
[----:B------:R-:W-:-:S02]  /*a540*/  LEA.HI.X.SX32 R13, R18, R26, 0x1, P6 ;  /* 0x0000001a120d7211 */ /* 0x000fc400030f0eff */
[----:B------:R-:W-:Y:S01]  /*a550*/  LEA R16, P6, R17, R24, 0x1 ;  /* 0x0000001811107211 */ /* 0x000fe200078c08ff */
[----:B------:R-:W-:-:S03]  /*a560*/  IMAD R20, R36, 0x2, R19 ;  /* 0x0000000224147824 */ /* 0x000fc600078e0213 */
[----:B------:R-:W-:Y:S02]  /*a570*/  LEA.HI.X.SX32 R17, R17, R26, 0x1, P6 ;  /* 0x0000001a11117211 */ /* 0x000fe400030f0eff */
[C---:B0-----:R-:W-:Y:S02]  /*a580*/  LEA R14, P6, R19.reuse, R24, 0x1 ;  /* 0x00000018130e7211 */ /* 0x041fe400078c08ff */
[----:B---3--:R-:W-:Y:S02]  /*a590*/  LOP3.LUT R3, R0, 0x1c, RZ, 0xfc, !PT ;  /* 0x0000001c00037812 */ /* 0x008fe400078efcff */
[----:B------:R-:W-:Y:S01]  /*a5a0*/  LEA.HI.X.SX32 R15, R19, R26, 0x1, P6 ;  /* 0x0000001a130f7211 */ /* 0x000fe200030f0eff */
[----:B--2---:R0:W-:Y:S01]  /*a5b0*/  @P2 STG.E.U16 desc[UR40][R12.64], R8 ;  /* 0x000000080c002986 */ /* 0x0041e2000c101528 */
[----:B------:R-:W-:-:S03]  /*a5c0*/  LEA R2, P6, R20, R24, 0x1 ;  /* 0x0000001814027211 */ /* 0x000fc600078c08ff */
[----:B------:R2:W-:Y:S01]  /*a5d0*/  @P1 STG.E.U16 desc[UR40][R16.64], R9 ;  /* 0x0000000910001986 */ /* 0x0005e2000c101528 */
[----:B------:R-:W-:Y:S02]  /*a5e0*/  ISETP.LT.AND P1, PT, R3, UR7, !P0 ;  /* 0x0000000703007c0c */ /* 0x000fe4000c721270 */
[----:B------:R-:W-:Y:S01]  /*a5f0*/  LEA.HI.X.SX32 R3, R20, R26, 0x1, P6 ;  /* 0x0000001a14037211 */ /* 0x000fe200030f0eff */
[----:B------:R-:W-:Y:S01]  /*a600*/  IMAD R20, R36, 0x2, R20 ;  /* 0x0000000224147824 */ /* 0x000fe200078e0214 */
[C---:B------:R-:W-:Y:S01]  /*a610*/  LOP3.LUT R18, R0.reuse, 0x1a, RZ, 0xfc, !PT ;  /* 0x0000001a00127812 */ /* 0x040fe200078efcff */
[----:B------:R3:W-:Y:S01]  /*a620*/  @P5 STG.E.U16 desc[UR40][R14.64], R10 ;  /* 0x0000000a0e005986 */ /* 0x0007e2000c101528 */
[----:B0-----:R-:W-:Y:S02]  /*a630*/  LOP3.LUT R13, R0, 0x20, RZ, 0xfc, !PT ;  /* 0x00000020000d7812 */ /* 0x001fe400078efcff */
[----:B------:R-:W-:Y:S01]  /*a640*/  LEA R12, P6, R20, R24, 0x1 ;  /* 0x00000018140c7211 */ /* 0x000fe200078c08ff */
[----:B--2---:R-:W-:Y:S01]  /*a650*/  IMAD R16, R36, 0x2, R20 ;  /* 0x0000000224107824 */ /* 0x004fe200078e0214 */
[----:B------:R-:W-:Y:S01]  /*a660*/  ISETP.LT.AND P2, PT, R18, UR7, !P0 ;  /* 0x0000000712007c0c */ /* 0x000fe2000c741270 */
[----:B------:R0:W-:Y:S01]  /*a670*/  @P4 STG.E.U16 desc[UR40][R2.64], R11 ;  /* 0x0000000b02004986 */ /* 0x0001e2000c101528 */
[----:B------:R-:W-:-:S02]  /*a680*/  ISETP.LT.AND P4, PT, R13, UR7, !P0 ;  /* 0x000000070d007c0c */ /* 0x000fc4000c781270 */
[----:B------:R-:W-:Y:S01]  /*a690*/  LEA.HI.X.SX32 R13, R20, R26, 0x1, P6 ;  /* 0x0000001a140d7211 */ /* 0x000fe200030f0eff */
[----:B---3--:R-:W-:Y:S01]  /*a6a0*/  IMAD R15, R36, 0x2, R16 ;  /* 0x00000002240f7824 */ /* 0x008fe200078e0210 */
[----:B------:R-:W-:Y:S01]  /*a6b0*/  LOP3.LUT R14, R0, 0x22, RZ, 0xfc, !PT ;  /* 0x00000022000e7812 */ /* 0x000fe200078efcff */
[----:B------:R-:W2:Y:S01]  /*a6c0*/  LDS.128 R20, [R21] ;  /* 0x0000000015147984 */ /* 0x000ea20000000c00 */
[----:B------:R-:W-:Y:S02]  /*a6d0*/  PRMT R17, R9, 0x7632, R17 ;  /* 0x0000763209117816 */ /* 0x000fe40000000011 */
[----:B0-----:R-:W-:Y:S02]  /*a6e0*/  PRMT R3, R8, 0x7632, R3 ;  /* 0x0000763208037816 */ /* 0x001fe40000000003 */
[----:B------:R-:W-:Y:S02]  /*a6f0*/  LEA R8, P6, R16, R24, 0x1 ;  /* 0x0000001810087211 */ /* 0x000fe400078c08ff */
[----:B------:R-:W-:Y:S01]  /*a700*/  LOP3.LUT R18, R0, 0x1e, RZ, 0xfc, !PT ;  /* 0x0000001e00127812 */ /* 0x000fe200078efcff */
[----:B------:R0:W-:Y:S01]  /*a710*/  @P3 STG.E.U16 desc[UR40][R12.64], R3 ;  /* 0x000000030c003986 */ /* 0x0001e2000c101528 */
[----:B------:R-:W-:Y:S01]  /*a720*/  LEA.HI.X.SX32 R9, R16, R26, 0x1, P6 ;  /* 0x0000001a10097211 */ /* 0x000fe200030f0eff */
[----:B------:R-:W-:Y:S01]  /*a730*/  IMAD R16, R36, 0x2, R15 ;  /* 0x0000000224107824 */ /* 0x000fe200078e020f */
[----:B------:R-:W-:-:S02]  /*a740*/  ISETP.LT.AND P3, PT, R14, UR7, !P0 ;  /* 0x000000070e007c0c */ /* 0x000fc4000c761270 */
[C---:B------:R-:W-:Y:S02]  /*a750*/  LEA R2, P6, R15.reuse, R24, 0x1 ;  /* 0x000000180f027211 */ /* 0x040fe400078c08ff */
[----:B------:R-:W-:Y:S01]  /*a760*/  LOP3.LUT R14, R0, 0x24, RZ, 0xfc, !PT ;  /* 0x00000024000e7812 */ /* 0x000fe200078efcff */
[----:B------:R3:W-:Y:S01]  /*a770*/  @P2 STG.E.U16 desc[UR40][R8.64], R17 ;  /* 0x0000001108002986 */ /* 0x0007e2000c101528 */
[----:B------:R-:W-:Y:S02]  /*a780*/  ISETP.LT.AND P5, PT, R18, UR7, !P0 ;  /* 0x0000000712007c0c */ /* 0x000fe4000c7a1270 */
[----:B------:R-:W-:Y:S02]  /*a790*/  ISETP.LT.AND P2, PT, R14, UR7, !P0 ;  /* 0x000000070e007c0c */ /* 0x000fe4000c741270 */
[----:B0-----:R-:W-:Y:S01]  /*a7a0*/  LEA.HI.X.SX32 R3, R15, R26, 0x1, P6 ;  /* 0x0000001a0f037211 */ /* 0x001fe200030f0eff */
[----:B------:R-:W-:Y:S01]  /*a7b0*/  IMAD R12, R36, 0x2, R16 ;  /* 0x00000002240c7824 */ /* 0x000fe200078e0210 */
[----:B------:R-:W-:-:S02]  /*a7c0*/  LEA R14, P6, R16, R24, 0x1 ;  /* 0x00000018100e7211 */ /* 0x000fc400078c08ff */
[----:B---3--:R-:W-:Y:S02]  /*a7d0*/  PRMT R9, R10, 0x7632, R9 ;  /* 0x000076320a097816 */ /* 0x008fe40000000009 */
[----:B------:R-:W-:Y:S02]  /*a7e0*/  LOP3.LUT R10, R0, 0x26, RZ, 0xfc, !PT ;  /* 0x00000026000a7812 */ /* 0x000fe400078efcff */
[----:B------:R-:W-:Y:S01]  /*a7f0*/  LEA.HI.X.SX32 R15, R16, R26, 0x1, P6 ;  /* 0x0000001a100f7211 */ /* 0x000fe200030f0eff */
[----:B------:R0:W-:Y:S01]  /*a800*/  @P1 STG.E.U16 desc[UR40][R2.64], R9 ;  /* 0x0000000902001986 */ /* 0x0001e2000c101528 */
[----:B------:R-:W-:Y:S02]  /*a810*/  ISETP.LT.AND P1, PT, R10, UR7, !P0 ;  /* 0x000000070a007c0c */ /* 0x000fe4000c721270 */
[----:B------:R-:W-:Y:S02]  /*a820*/  LEA R8, P6, R12, R24, 0x1 ;  /* 0x000000180c087211 */ /* 0x000fe400078c08ff */
[----:B------:R-:W-:-:S02]  /*a830*/  LOP3.LUT R10, R0, 0x28, RZ, 0xfc, !PT ;  /* 0x00000028000a7812 */ /* 0x000fc400078efcff */
[----:B0-----:R-:W-:Y:S01]  /*a840*/  PRMT R3, R11, 0x7632, R3 ;  /* 0x000076320b037816 */ /* 0x001fe20000000003 */
[----:B------:R-:W-:Y:S01]  /*a850*/  IMAD R11, R36, 0x2, R12 ;  /* 0x00000002240b7824 */ /* 0x000fe200078e020c */
[----:B------:R-:W-:Y:S02]  /*a860*/  LEA.HI.X.SX32 R9, R12, R26, 0x1, P6 ;  /* 0x0000001a0c097211 */ /* 0x000fe400030f0eff */
[----:B------:R-:W-:Y:S01]  /*a870*/  ISETP.LT.AND P6, PT, R10, UR7, !P0 ;  /* 0x000000070a007c0c */ /* 0x000fe2000c7c1270 */
[----:B------:R0:W-:Y:S01]  /*a880*/  @P5 STG.E.U16 desc[UR40][R14.64], R3 ;  /* 0x000000030e005986 */ /* 0x0001e2000c101528 */
[C---:B------:R-:W-:Y:S01]  /*a890*/  LEA R2, P5, R11.reuse, R24, 0x1 ;  /* 0x000000180b027211 */ /* 0x040fe200078a08ff */
[----:B------:R-:W-:Y:S01]  /*a8a0*/  IMAD R13, R36, 0x2, R11 ;  /* 0x00000002240d7824 */ /* 0x000fe200078e020b */
[C---:B------:R-:W-:Y:S01]  /*a8b0*/  LOP3.LUT R10, R0.reuse, 0x2a, RZ, 0xfc, !PT ;  /* 0x0000002a000a7812 */ /* 0x040fe200078efcff */
[----:B-1----:R1:W-:Y:S01]  /*a8c0*/  @P4 STG.E.U16 desc[UR40][R8.64], R4 ;  /* 0x0000000408004986 */ /* 0x0023e2000c101528 */
[----:B------:R-:W-:Y:S01]  /*a8d0*/  LOP3.LUT R12, R0, 0x2c, RZ, 0xfc, !PT ;  /* 0x0000002c000c7812 */ /* 0x000fe200078efcff */
[----:B------:R-:W-:Y:S01]  /*a8e0*/  IMAD R16, R36, 0x2, R13 ;  /* 0x0000000224107824 */ /* 0x000fe200078e020d */
[----:B0-----:R-:W-:-:S02]  /*a8f0*/  LEA.HI.X.SX32 R3, R11, R26, 0x1, P5 ;  /* 0x0000001a0b037211 */ /* 0x001fc400028f0eff */
[----:B------:R-:W-:Y:S02]  /*a900*/  ISETP.LT.AND P5, PT, R10, UR7, !P0 ;  /* 0x000000070a007c0c */ /* 0x000fe4000c7a1270 */
[C---:B------:R-:W-:Y:S01]  /*a910*/  LEA R10, P4, R13.reuse, R24, 0x1 ;  /* 0x000000180d0a7211 */ /* 0x040fe200078808ff */
[----:B------:R0:W-:Y:S03]  /*a920*/  @P3 STG.E.U16 desc[UR40][R2.64], R5 ;  /* 0x0000000502003986 */ /* 0x0001e6000c101528 */
[----:B------:R-:W-:Y:S02]  /*a930*/  LEA.HI.X.SX32 R11, R13, R26, 0x1, P4 ;  /* 0x0000001a0d0b7211 */ /* 0x000fe400020f0eff */
[----:B------:R-:W-:Y:S02]  /*a940*/  ISETP.LT.AND P4, PT, R12, UR7, !P0 ;  /* 0x000000070c007c0c */ /* 0x000fe4000c781270 */
[----:B------:R-:W-:-:S02]  /*a950*/  LEA R12, P3, R16, R24, 0x1 ;  /* 0x00000018100c7211 */ /* 0x000fc400078608ff */
[----:B-1----:R-:W-:Y:S02]  /*a960*/  LOP3.LUT R9, R0, 0x2e, RZ, 0xfc, !PT ;  /* 0x0000002e00097812 */ /* 0x002fe400078efcff */
[----:B------:R-:W-:Y:S01]  /*a970*/  LEA.HI.X.SX32 R13, R16, R26, 0x1, P3 ;  /* 0x0000001a100d7211 */ /* 0x000fe200018f0eff */
[C---:B------:R-:W-:Y:S01]  /*a980*/  IMAD R16, R36.reuse, 0x2, R16 ;  /* 0x0000000224107824 */ /* 0x040fe200078e0210 */
[----:B------:R1:W-:Y:S01]  /*a990*/  @P2 STG.E.U16 desc[UR40][R10.64], R6 ;  /* 0x000000060a002986 */ /* 0x0003e2000c101528 */
[----:B------:R-:W-:Y:S02]  /*a9a0*/  ISETP.LT.AND P3, PT, R9, UR7, !P0 ;  /* 0x0000000709007c0c */ /* 0x000fe4000c761270 */
[----:B------:R-:W-:Y:S01]  /*a9b0*/  IMAD R9, R36, 0x2, R16 ;  /* 0x0000000224097824 */ /* 0x000fe200078e0210 */
[----:B------:R3:W-:Y:S01]  /*a9c0*/  @P1 STG.E.U16 desc[UR40][R12.64], R7 ;  /* 0x000000070c001986 */ /* 0x0007e2000c101528 */
[----:B0-----:R-:W-:Y:S02]  /*a9d0*/  LEA R2, P1, R16, R24, 0x1 ;  /* 0x0000001810027211 */ /* 0x001fe400078208ff */
[----:B------:R-:W-:-:S02]  /*a9e0*/  LOP3.LUT R8, R0, 0x30, RZ, 0xfc, !PT ;  /* 0x0000003000087812 */ /* 0x000fc400078efcff */
[----:B------:R-:W-:Y:S02]  /*a9f0*/  LEA.HI.X.SX32 R3, R16, R26, 0x1, P1 ;  /* 0x0000001a10037211 */ /* 0x000fe400008f0eff */
[----:B------:R-:W-:Y:S01]  /*aa00*/  ISETP.LT.AND P2, PT, R8, UR7, !P0 ;  /* 0x0000000708007c0c */ /* 0x000fe2000c741270 */
[----:B-1----:R-:W-:Y:S01]  /*aa10*/  IMAD R11, R36, 0x2, R9 ;  /* 0x00000002240b7824 */ /* 0x002fe200078e0209 */
[----:B------:R-:W-:Y:S02]  /*aa20*/  LOP3.LUT R8, R0, 0x32, RZ, 0xfc, !PT ;  /* 0x0000003200087812 */ /* 0x000fe400078efcff */
[----:B---3--:R-:W-:Y:S02]  /*aa30*/  PRMT R13, R4, 0x7632, R13 ;  /* 0x00007632040d7816 */ /* 0x008fe4000000000d */
[----:B------:R-:W-:Y:S02]  /*aa40*/  LEA R4, P1, R9, R24, 0x1 ;  /* 0x0000001809047211 */ /* 0x000fe400078208ff */
[----:B------:R-:W-:Y:S01]  /*aa50*/  PRMT R14, R5, 0x7632, R14 ;  /* 0x00007632050e7816 */ /* 0x000fe2000000000e */
[----:B------:R0:W-:Y:S01]  /*aa60*/  @P6 STG.E.U16 desc[UR40][R2.64], R13 ;  /* 0x0000000d02006986 */ /* 0x0001e2000c101528 */
[----:B------:R-:W-:Y:S01]  /*aa70*/  LEA.HI.X.SX32 R5, R9, R26, 0x1, P1 ;  /* 0x0000001a09057211 */ /* 0x000fe200008f0eff */
[----:B------:R-:W-:Y:S01]  /*aa80*/  IMAD R12, R36, 0x2, R11 ;  /* 0x00000002240c7824 */ /* 0x000fe200078e020b */
[----:B------:R-:W-:-:S02]  /*aa90*/  ISETP.LT.AND P1, PT, R8, UR7, !P0 ;  /* 0x0000000708007c0c */ /* 0x000fc4000c721270 */
[C---:B------:R-:W-:Y:S02]  /*aaa0*/  LEA R8, P6, R11.reuse, R24, 0x1 ;  /* 0x000000180b087211 */ /* 0x040fe400078c08ff */
[----:B------:R-:W-:Y:S01]  /*aab0*/  LOP3.LUT R10, R0, 0x34, RZ, 0xfc, !PT ;  /* 0x00000034000a7812 */ /* 0x000fe200078efcff */
[----:B------:R1:W-:Y:S01]  /*aac0*/  @P5 STG.E.U16 desc[UR40][R4.64], R14 ;  /* 0x0000000e04005986 */ /* 0x0003e2000c101528 */
[----:B------:R-:W-:Y:S02]  /*aad0*/  LEA.HI.X.SX32 R9, R11, R26, 0x1, P6 ;  /* 0x0000001a0b097211 */ /* 0x000fe400030f0eff */
[----:B------:R-:W-:Y:S01]  /*aae0*/  ISETP.LT.AND P5, PT, R10, UR7, !P0 ;  /* 0x000000070a007c0c */ /* 0x000fe2000c7a1270 */
[----:B0-----:R-:W-:Y:S01]  /*aaf0*/  IMAD R3, R36, 0x2, R12 ;  /* 0x0000000224037824 */ /* 0x001fe200078e020c */
[----:B------:R-:W-:Y:S02]  /*ab00*/  PRMT R7, R6, 0x7632, R7 ;  /* 0x0000763206077816 */ /* 0x000fe40000000007 */
[----:B------:R-:W-:Y:S01]  /*ab10*/  LEA R10, P6, R12, R24, 0x1 ;  /* 0x000000180c0a7211 */ /* 0x000fe200078c08ff */
[----:B-1----:R-:W-:-:S03]  /*ab20*/  IMAD R5, R36, 0x2, R3 ;  /* 0x0000000224057824 */ /* 0x002fc600078e0203 */
[----:B------:R-:W-:Y:S01]  /*ab30*/  LEA.HI.X.SX32 R11, R12, R26, 0x1, P6 ;  /* 0x0000001a0c0b7211 */ /* 0x000fe200030f0eff */
[----:B------:R0:W-:Y:S01]  /*ab40*/  @P4 STG.E.U16 desc[UR40][R8.64], R7 ;  /* 0x0000000708004986 */ /* 0x0001e2000c101528 */
[----:B------:R-:W-:Y:S02]  /*ab50*/  PRMT R12, R7, 0x7632, R12 ;  /* 0x00007632070c7816 */ /* 0x000fe4000000000c */
[----:B------:R-:W-:Y:S02]  /*ab60*/  LOP3.LUT R4, R0, 0x38, RZ, 0xfc, !PT ;  /* 0x0000003800047812 */ /* 0x000fe400078efcff */
[C---:B------:R-:W-:Y:S01]  /*ab70*/  LEA R2, P6, R3.reuse, R24, 0x1 ;  /* 0x0000001803027211 */ /* 0x040fe200078c08ff */
[----:B------:R1:W-:Y:S01]  /*ab80*/  @P3 STG.E.U16 desc[UR40][R10.64], R12 ;  /* 0x0000000c0a003986 */ /* 0x0003e2000c101528 */
[----:B------:R-:W-:Y:S01]  /*ab90*/  ISETP.LT.AND P3, PT, R4, UR7, !P0 ;  /* 0x0000000704007c0c */ /* 0x000fe2000c761270 */
[----:B0-----:R-:W-:Y:S01]  /*aba0*/  IMAD R7, R36, 0x2, R5 ;  /* 0x0000000224077824 */ /* 0x001fe200078e0205 */
[----:B------:R-:W-:-:S03]  /*abb0*/  LEA.HI.X.SX32 R3, R3, R26, 0x1, P6 ;  /* 0x0000001a03037211 */ /* 0x000fc600030f0eff */
[----:B------:R-:W-:Y:S01]  /*abc0*/  IMAD R9, R36, 0x2, R7 ;  /* 0x0000000224097824 */ /* 0x000fe200078e0207 */
[C---:B------:R-:W-:Y:S02]  /*abd0*/  LEA R4, P6, R5.reuse, R24, 0x1 ;  /* 0x0000001805047211 */ /* 0x040fe400078c08ff */
[----:B------:R-:W-:Y:S01]  /*abe0*/  LOP3.LUT R6, R0, 0x36, RZ, 0xfc, !PT ;  /* 0x0000003600067812 */ /* 0x000fe200078efcff */
[----:B-1----:R-:W-:Y:S01]  /*abf0*/  IMAD R11, R36, 0x2, R9 ;  /* 0x00000002240b7824 */ /* 0x002fe200078e0209 */
[----:B------:R-:W-:Y:S01]  /*ac00*/  LEA.HI.X.SX32 R5, R5, R26, 0x1, P6 ;  /* 0x0000001a05057211 */ /* 0x000fe200030f0eff */
[----:B--2---:R-:W-:Y:S01]  /*ac10*/  @P2 STG.E.U16 desc[UR40][R2.64], R20 ;  /* 0x0000001402002986 */ /* 0x004fe2000c101528 */
[----:B------:R-:W-:Y:S01]  /*ac20*/  ISETP.LT.AND P4, PT, R6, UR7, !P0 ;  /* 0x0000000706007c0c */ /* 0x000fe2000c781270 */
[----:B------:R-:W-:Y:S01]  /*ac30*/  IMAD R12, R36, 0x2, R11 ;  /* 0x00000002240c7824 */ /* 0x000fe200078e020b */
[----:B------:R-:W-:Y:S01]  /*ac40*/  LOP3.LUT R6, R0, 0x3a, RZ, 0xfc, !PT ;  /* 0x0000003a00067812 */ /* 0x000fe200078efcff */
[----:B------:R0:W-:Y:S01]  /*ac50*/  @P1 STG.E.U16 desc[UR40][R4.64], R21 ;  /* 0x0000001504001986 */ /* 0x0001e2000c101528 */
[----:B------:R-:W-:Y:S01]  /*ac60*/  LEA R8, P1, R9, R24, 0x1 ;  /* 0x0000001809087211 */ /* 0x000fe200078208ff */
[----:B------:R-:W-:Y:S01]  /*ac70*/  IMAD R14, R36, 0x2, R12 ;  /* 0x00000002240e7824 */ /* 0x000fe200078e020c */
[----:B------:R-:W-:-:S02]  /*ac80*/  ISETP.LT.AND P2, PT, R6, UR7, !P0 ;  /* 0x0000000706007c0c */ /* 0x000fc4000c741270 */
[----:B------:R-:W-:Y:S02]  /*ac90*/  LEA R6, P6, R7, R24, 0x1 ;  /* 0x0000001807067211 */ /* 0x000fe400078c08ff */
[----:B------:R-:W-:Y:S02]  /*aca0*/  LEA.HI.X.SX32 R9, R9, R26, 0x1, P1 ;  /* 0x0000001a09097211 */ /* 0x000fe400008f0eff */
[----:B------:R-:W-:Y:S02]  /*acb0*/  LOP3.LUT R13, R0, 0x3c, RZ, 0xfc, !PT ;  /* 0x0000003c000d7812 */ /* 0x000fe400078efcff */
[----:B0-----:R-:W-:Y:S02]  /*acc0*/  LEA R4, P1, R14, R24, 0x1 ;  /* 0x000000180e047211 */ /* 0x001fe400078208ff */
[----:B------:R-:W-:Y:S02]  /*acd0*/  LEA.HI.X.SX32 R7, R7, R26, 0x1, P6 ;  /* 0x0000001a07077211 */ /* 0x000fe400030f0eff */
[----:B------:R-:W-:-:S02]  /*ace0*/  LOP3.LUT R0, R0, 0x3e, RZ, 0xfc, !PT ;  /* 0x0000003e00007812 */ /* 0x000fc400078efcff */
[----:B------:R-:W-:Y:S02]  /*acf0*/  LEA R10, P6, R11, R24, 0x1 ;  /* 0x000000180b0a7211 */ /* 0x000fe400078c08ff */
[-C--:B------:R-:W-:Y:S02]  /*ad00*/  LEA.HI.X.SX32 R5, R14, R26.reuse, 0x1, P1 ;  /* 0x0000001a0e057211 */ /* 0x080fe400008f0eff */
[----:B------:R-:W-:Y:S02]  /*ad10*/  ISETP.LT.AND P1, PT, R13, UR7, !P0 ;  /* 0x000000070d007c0c */ /* 0x000fe4000c721270 */
[----:B------:R-:W-:Y:S02]  /*ad20*/  ISETP.LT.AND P0, PT, R0, UR7, !P0 ;  /* 0x0000000700007c0c */ /* 0x000fe4000c701270 */
[----:B------:R-:W-:Y:S02]  /*ad30*/  LEA.HI.X.SX32 R11, R11, R26, 0x1, P6 ;  /* 0x0000001a0b0b7211 */ /* 0x000fe400030f0eff */
[----:B------:R-:W-:Y:S01]  /*ad40*/  LEA R2, P6, R12, R24, 0x1 ;  /* 0x000000180c027211 */ /* 0x000fe200078c08ff */
[----:B------:R-:W-:Y:S01]  /*ad50*/  IMAD R15, R36, 0x2, R14 ;  /* 0x00000002240f7824 */ /* 0x000fe200078e020e */
[----:B------:R-:W-:-:S02]  /*ad60*/  PRMT R20, R20, 0x7632, R20 ;  /* 0x0000763214147816 */ /* 0x000fc40000000014 */
[----:B------:R-:W-:Y:S02]  /*ad70*/  LEA.HI.X.SX32 R3, R12, R26, 0x1, P6 ;  /* 0x0000001a0c037211 */ /* 0x000fe400030f0eff */
[----:B------:R-:W-:Y:S01]  /*ad80*/  PRMT R21, R21, 0x7632, R21 ;  /* 0x0000763215157816 */ /* 0x000fe20000000015 */
[----:B------:R0:W-:Y:S01]  /*ad90*/  @P5 STG.E.U16 desc[UR40][R6.64], R22 ;  /* 0x0000001606005986 */ /* 0x0001e2000c101528 */
[----:B------:R-:W-:-:S03]  /*ada0*/  PRMT R0, R22, 0x7632, R0 ;  /* 0x0000763216007816 */ /* 0x000fc60000000000 */
[----:B------:R0:W-:Y:S01]  /*adb0*/  @P4 STG.E.U16 desc[UR40][R8.64], R23 ;  /* 0x0000001708004986 */ /* 0x0001e2000c101528 */
[----:B------:R-:W-:-:S03]  /*adc0*/  LEA R12, P6, R15, R24, 0x1 ;  /* 0x000000180f0c7211 */ /* 0x000fc600078c08ff */
[----:B------:R0:W-:Y:S04]  /*add0*/  @P3 STG.E.U16 desc[UR40][R10.64], R20 ;  /* 0x000000140a003986 */ /* 0x0001e8000c101528 */
[----:B------:R0:W-:Y:S01]  /*ade0*/  @P2 STG.E.U16 desc[UR40][R2.64], R21 ;  /* 0x0000001502002986 */ /* 0x0001e2000c101528 */
[----:B------:R-:W-:-:S03]  /*adf0*/  LEA.HI.X.SX32 R13, R15, R26, 0x1, P6 ;  /* 0x0000001a0f0d7211 */ /* 0x000fc600030f0eff */
[----:B------:R0:W-:Y:S01]  /*ae00*/  @P1 STG.E.U16 desc[UR40][R4.64], R0 ;  /* 0x0000000004001986 */ /* 0x0001e2000c101528 */
[----:B------:R-:W-:Y:S05]  /*ae10*/  @!P0 EXIT ;  /* 0x000000000000894d */ /* 0x000fea0003800000 */
[----:B0-----:R-:W-:-:S05]  /*ae20*/  PRMT R6, R23, 0x7632, R6 ;  /* 0x0000763217067816 */ /* 0x001fca0000000006 */
[----:B------:R-:W-:Y:S01]  /*ae30*/  STG.E.U16 desc[UR40][R12.64], R6 ;  /* 0x000000060c007986 */ /* 0x000fe2000c101528 */
[----:B------:R-:W-:Y:S05]  /*ae40*/  EXIT ;  /* 0x000000000000794d */ /* 0x000fea0003800000 */
.L_x_2:
[----:B------:R-:W-:-:S00]  /*ae50*/  BRA `(.L_x_2) ;  /* 0xfffffffc00fc7947 */ /* 0x000fc0000383ffff */
[----:B------:R-:W-:-:S00]  /*ae60*/  NOP ;  /* 0x0000000000007918 */ /* 0x000fc00000000000 */
        /* <DEDUP_REMOVED lines=9> */
.L_x_3:


//--------------------- .nv.shared.matmul_kernel  --------------------------
	.section	.nv.shared.matmul_kernel,"aw",@nobits
	.sectionflags	@""
	.align	16
	.zero		1024


//--------------------- .nv.shared.reserved.0     --------------------------
	.section	.nv.shared.reserved.0,"aw",@nobits
	.weak		__nv_reservedSMEM_offset_0_alias
	.size		__nv_reservedSMEM_offset_0_alias, 0, 0
	.other		__nv_reservedSMEM_offset_0_alias,@"STO_CUDA_RESERVED_SHARED STV_DEFAULT"
__nv_reservedSMEM_offset_0_alias:
	.zero		0


//--------------------- .nv.constant0.matmul_kernel --------------------------
	.section	.nv.constant0.matmul_kernel,"a",@progbits
	.sectionflags	@""
	.align	4
.nv.constant0.matmul_kernel:
	.zero		608


//--------------------- SYMBOLS --------------------------

	.type		.nv.reservedSmem.offset0,@object
	.size		.nv.reservedSmem.offset0,0x4
